	.target	sm_90a

	.elftype	@"ET_EXEC"


//--------------------- .note.nv.tkinfo           --------------------------
	.section	.note.nv.tkinfo,"",@"SHT_NOTE"
	.sectionflags	@"SHF_NOTE_NV_TKINFO"
	.tkinfo
        /*0018*/ 	.word	0x00000002
        /*0030*/ 	.string	""
        /*0030*/ 	.string	"ptxas"
        /*0030*/ 	.string	"Cuda compilation tools, release 13.0, V13.0.88"
        /*0030*/ 	.string	"Build cuda_13.0.r13.0/compiler.36424714_0"
        /*0030*/ 	.string	"-arch sm_90a -m 64 "



//--------------------- .note.nv.cuinfo           --------------------------
	.section	.note.nv.cuinfo,"",@"SHT_NOTE"
	.sectionflags	@"SHF_NOTE_NV_CUINFO"
        /*0018*/ 	.short	0x0002
        /*001a*/ 	.short	0x005a
        /*001c*/ 	.short	0x0082
	.zero		2


//--------------------- .nv.info                  --------------------------
	.section	.nv.info,"",@"SHT_CUDA_INFO"
	.align	4


	//----- nvinfo : EIATTR_REGCOUNT
	.align		4
        /*0000*/ 	.byte	0x04, 0x2f
        /*0002*/ 	.short	(.L_12 - .L_11)
	.align		4
.L_11:
        /*0004*/ 	.word	index@(_ZN7cutlass13device_kernelINS_4gemm6kernel13GemmUniversalIN4cute5tupleIJiiiiEEENS1_10collective13CollectiveMmaINS1_37MainloopSm90TmaGmmaWarpSpecializedFP8ILi37ENS5_IJNS4_1CILi1EEESB_SB_EEENS1_32KernelTmaWarpSpecializedPingpongEEENS5_IJNSA_ILi64EEENSA_ILi128EEENSA_ILi32EEEEEENS_12float_e4m3_tENS5_IJlSB_lEEESJ_SK_NS4_8TiledMMAINS4_8MMA_AtomIJNS4_4SM904GMMA31MMA_64x128x32_F32E4M3E4M3_SS_TNILNSO_7ScaleInE1ELSQ_1EEEEEENS4_6LayoutISC_NS5_IJNSA_ILi0EEESU_SU_EEEEENS5_IJNS4_10UnderscoreESX_SX_EEEEENS4_13SM90_TMA_LOADENS4_14ComposedLayoutINS4_7SwizzleILi1ELi4ELi3EEENS4_18smem_ptr_flag_bitsILi8EEENST_INS5_IJNSA_ILi8EEESH_EEENS5_IJSH_SB_EEEEEEEvNS4_8identityES10_S1A_vS1B_EENS_8epilogue10collective6detail29Sm90TmaWarpSpecializedAdapterINS1E_15DefaultEpilogueISJ_SK_SK_NS1D_6thread17LinearCombinationISJ_Li1EffLNS1I_9ScaleType4KindE0ELNS_15FloatRoundStyleE2ESJ_EENS1_15EpilogueDefaultEEEEEvvEEEEvNT_6ParamsE)
        /*0008*/ 	.word	0x000000a8


	//----- nvinfo : EIATTR_FRAME_SIZE
	.align		4
.L_12:
        /*000c*/ 	.byte	0x04, 0x11
        /*000e*/ 	.short	(.L_14 - .L_13)
	.align		4
.L_13:
        /*0010*/ 	.word	index@(_ZN7cutlass13device_kernelINS_4gemm6kernel13GemmUniversalIN4cute5tupleIJiiiiEEENS1_10collective13CollectiveMmaINS1_37MainloopSm90TmaGmmaWarpSpecializedFP8ILi37ENS5_IJNS4_1CILi1EEESB_SB_EEENS1_32KernelTmaWarpSpecializedPingpongEEENS5_IJNSA_ILi64EEENSA_ILi128EEENSA_ILi32EEEEEENS_12float_e4m3_tENS5_IJlSB_lEEESJ_SK_NS4_8TiledMMAINS4_8MMA_AtomIJNS4_4SM904GMMA31MMA_64x128x32_F32E4M3E4M3_SS_TNILNSO_7ScaleInE1ELSQ_1EEEEEENS4_6LayoutISC_NS5_IJNSA_ILi0EEESU_SU_EEEEENS5_IJNS4_10UnderscoreESX_SX_EEEEENS4_13SM90_TMA_LOADENS4_14ComposedLayoutINS4_7SwizzleILi1ELi4ELi3EEENS4_18smem_ptr_flag_bitsILi8EEENST_INS5_IJNSA_ILi8EEESH_EEENS5_IJSH_SB_EEEEEEEvNS4_8identityES10_S1A_vS1B_EENS_8epilogue10collective6detail29Sm90TmaWarpSpecializedAdapterINS1E_15DefaultEpilogueISJ_SK_SK_NS1D_6thread17LinearCombinationISJ_Li1EffLNS1I_9ScaleType4KindE0ELNS_15FloatRoundStyleE2ESJ_EENS1_15EpilogueDefaultEEEEEvvEEEEvNT_6ParamsE)
        /*0014*/ 	.word	0x00000000


	//----- nvinfo : EIATTR_MIN_STACK_SIZE
	.align		4
.L_14:
        /*0018*/ 	.byte	0x04, 0x12
        /*001a*/ 	.short	(.L_16 - .L_15)
	.align		4
.L_15:
        /*001c*/ 	.word	index@(_ZN7cutlass13device_kernelINS_4gemm6kernel13GemmUniversalIN4cute5tupleIJiiiiEEENS1_10collective13CollectiveMmaINS1_37MainloopSm90TmaGmmaWarpSpecializedFP8ILi37ENS5_IJNS4_1CILi1EEESB_SB_EEENS1_32KernelTmaWarpSpecializedPingpongEEENS5_IJNSA_ILi64EEENSA_ILi128EEENSA_ILi32EEEEEENS_12float_e4m3_tENS5_IJlSB_lEEESJ_SK_NS4_8TiledMMAINS4_8MMA_AtomIJNS4_4SM904GMMA31MMA_64x128x32_F32E4M3E4M3_SS_TNILNSO_7ScaleInE1ELSQ_1EEEEEENS4_6LayoutISC_NS5_IJNSA_ILi0EEESU_SU_EEEEENS5_IJNS4_10UnderscoreESX_SX_EEEEENS4_13SM90_TMA_LOADENS4_14ComposedLayoutINS4_7SwizzleILi1ELi4ELi3EEENS4_18smem_ptr_flag_bitsILi8EEENST_INS5_IJNSA_ILi8EEESH_EEENS5_IJSH_SB_EEEEEEEvNS4_8identityES10_S1A_vS1B_EENS_8epilogue10collective6detail29Sm90TmaWarpSpecializedAdapterINS1E_15DefaultEpilogueISJ_SK_SK_NS1D_6thread17LinearCombinationISJ_Li1EffLNS1I_9ScaleType4KindE0ELNS_15FloatRoundStyleE2ESJ_EENS1_15EpilogueDefaultEEEEEvvEEEEvNT_6ParamsE)
        /*0020*/ 	.word	0x00000000
.L_16:


//--------------------- .nv.compat                --------------------------
	.section	.nv.compat,"",@"SHT_CUDA_COMPAT_INFO"
	.align	4
        /*0000*/ 	.byte	0x02, 0x09, 0x01, 0x00, 0x02, 0x02, 0x04, 0x00, 0x02, 0x05, 0x05, 0x00, 0x03, 0x07, 0x01, 0x01
        /*0010*/ 	.byte	0x02, 0x03, 0x01, 0x00, 0x02, 0x06, 0x01, 0x00, 0x04, 0x0b, 0x08, 0x00, 0x00, 0x00, 0x00, 0x00
        /*0020*/ 	.byte	0x00, 0x00, 0x00, 0x00


//--------------------- .nv.info._ZN7cutlass13device_kernelINS_4gemm6kernel13GemmUniversalIN4cute5tupleIJiiiiEEENS1_10collective13CollectiveMmaINS1_37MainloopSm90TmaGmmaWarpSpecializedFP8ILi37ENS5_IJNS4_1CILi1EEESB_SB_EEENS1_32KernelTmaWarpSpecializedPingpongEEENS5_IJNSA_ILi64EEENSA_ILi128EEENSA_ILi32EEEEEENS_12float_e4m3_tENS5_IJlSB_lEEESJ_SK_NS4_8TiledMMAINS4_8MMA_AtomIJNS4_4SM904GMMA31MMA_64x128x32_F32E4M3E4M3_SS_TNILNSO_7ScaleInE1ELSQ_1EEEEEENS4_6LayoutISC_NS5_IJNSA_ILi0EEESU_SU_EEEEENS5_IJNS4_10UnderscoreESX_SX_EEEEENS4_13SM90_TMA_LOADENS4_14ComposedLayoutINS4_7SwizzleILi1ELi4ELi3EEENS4_18smem_ptr_flag_bitsILi8EEENST_INS5_IJNSA_ILi8EEESH_EEENS5_IJSH_SB_EEEEEEEvNS4_8identityES10_S1A_vS1B_EENS_8epilogue10collective6detail29Sm90TmaWarpSpecializedAdapterINS1E_15DefaultEpilogueISJ_SK_SK_NS1D_6thread17LinearCombinationISJ_Li1EffLNS1I_9ScaleType4KindE0ELNS_15FloatRoundStyleE2ESJ_EENS1_15EpilogueDefaultEEEEEvvEEEEvNT_6ParamsE --------------------------
	.section	.nv.info._ZN7cutlass13device_kernelINS_4gemm6kernel13GemmUniversalIN4cute5tupleIJiiiiEEENS1_10collective13CollectiveMmaINS1_37MainloopSm90TmaGmmaWarpSpecializedFP8ILi37ENS5_IJNS4_1CILi1EEESB_SB_EEENS1_32KernelTmaWarpSpecializedPingpongEEENS5_IJNSA_ILi64EEENSA_ILi128EEENSA_ILi32EEEEEENS_12float_e4m3_tENS5_IJlSB_lEEESJ_SK_NS4_8TiledMMAINS4_8MMA_AtomIJNS4_4SM904GMMA31MMA_64x128x32_F32E4M3E4M3_SS_TNILNSO_7ScaleInE1ELSQ_1EEEEEENS4_6LayoutISC_NS5_IJNSA_ILi0EEESU_SU_EEEEENS5_IJNS4_10UnderscoreESX_SX_EEEEENS4_13SM90_TMA_LOADENS4_14ComposedLayoutINS4_7SwizzleILi1ELi4ELi3EEENS4_18smem_ptr_flag_bitsILi8EEENST_INS5_IJNSA_ILi8EEESH_EEENS5_IJSH_SB_EEEEEEEvNS4_8identityES10_S1A_vS1B_EENS_8epilogue10collective6detail29Sm90TmaWarpSpecializedAdapterINS1E_15DefaultEpilogueISJ_SK_SK_NS1D_6thread17LinearCombinationISJ_Li1EffLNS1I_9ScaleType4KindE0ELNS_15FloatRoundStyleE2ESJ_EENS1_15EpilogueDefaultEEEEEvvEEEEvNT_6ParamsE,"",@"SHT_CUDA_INFO"
	.sectionflags	@""
	.align	4


	//----- nvinfo : EIATTR_CUDA_API_VERSION
	.align		4
        /*0000*/ 	.byte	0x04, 0x37
        /*0002*/ 	.short	(.L_18 - .L_17)
.L_17:
        /*0004*/ 	.word	0x00000082


	//----- nvinfo : EIATTR_KPARAM_INFO
	.align		4
.L_18:
        /*0008*/ 	.byte	0x04, 0x17
        /*000a*/ 	.short	(.L_20 - .L_19)
.L_19:
        /*000c*/ 	.word	0x00000000
        /*0010*/ 	.short	0x0000
        /*0012*/ 	.short	0x0070
        /*0014*/ 	.byte	0x00, 0xf0, 0x01, 0x10


	//----- nvinfo : EIATTR_SPARSE_MMA_MASK
	.align		4
.L_20:
        /*0018*/ 	.byte	0x03, 0x50
        /*001a*/ 	.short	0x0000


	//----- nvinfo : EIATTR_MAXREG_COUNT
	.align		4
        /*001c*/ 	.byte	0x03, 0x1b
        /*001e*/ 	.short	0x00a8


	//----- nvinfo : EIATTR_NUM_BARRIERS
	.align		4
        /*0020*/ 	.byte	0x02, 0x4c
        /*0022*/ 	.byte	0x01
	.zero		1


	//----- nvinfo : EIATTR_MERCURY_ISA_VERSION
	.align		4
        /*0024*/ 	.byte	0x03, 0x5f
        /*0026*/ 	.short	0x0101


	//----- nvinfo : EIATTR_INT_WARP_WIDE_INSTR_OFFSETS
	.align		4
        /*0028*/ 	.byte	0x04, 0x31
        /*002a*/ 	.short	(.L_22 - .L_21)


	//   ....[0]....
.L_21:
        /*002c*/ 	.word	0x00000870


	//   ....[1]....
        /*0030*/ 	.word	0x00000890


	//   ....[2]....
        /*0034*/ 	.word	0x00000910


	//   ....[3]....
        /*0038*/ 	.word	0x00000920


	//   ....[4]....
        /*003c*/ 	.word	0x00000930


	//   ....[5]....
        /*0040*/ 	.word	0x00000950


	//   ....[6]....
        /*0044*/ 	.word	0x000009a0


	//   ....[7]....
        /*0048*/ 	.word	0x000009c0


	//----- nvinfo : EIATTR_COOP_GROUP_MASK_REGIDS
	.align		4
.L_22:
        /*004c*/ 	.byte	0x04, 0x29
        /*004e*/ 	.short	(.L_24 - .L_23)


	//   ....[0]....
.L_23:
        /*0050*/ 	.word	0xffffffff


	//   ....[1]....
        /*0054*/ 	.word	0xffffffff


	//   ....[2]....
        /*0058*/ 	.word	0xffffffff


	//   ....[3]....
        /*005c*/ 	.word	0xffffffff


	//   ....[4]....
        /*0060*/ 	.word	0xffffffff


	//   ....[5]....
        /*0064*/ 	.word	0xffffffff


	//----- nvinfo : EIATTR_COOP_GROUP_INSTR_OFFSETS
	.align		4
.L_24:
        /*0068*/ 	.byte	0x04, 0x28
        /*006a*/ 	.short	(.L_26 - .L_25)


	//   ....[0]....
.L_25:
        /*006c*/ 	.word	0x00000060


	//   ....[1]....
        /*0070*/ 	.word	0x00000070


	//   ....[2]....
        /*0074*/ 	.word	0x00000130


	//   ....[3]....
        /*0078*/ 	.word	0x00000710


	//   ....[4]....
        /*007c*/ 	.word	0x00000750


	//   ....[5]....
        /*0080*/ 	.word	0x00000790


	//----- nvinfo : EIATTR_REG_RECONFIG
	.align		4
.L_26:
        /*0084*/ 	.byte	0x01, 0x54
	.zero		2


	//----- nvinfo : EIATTR_MBARRIER_INSTR_OFFSETS
	.align		4
        /*0088*/ 	.byte	0x04, 0x39
        /*008a*/ 	.short	(.L_28 - .L_27)


	//   ....[0]....
.L_27:
        /*008c*/ 	.word	0x00000250
        /*0090*/ 	.word	0x000000ff
        /*0094*/ 	.word	0x00000000
        /*0098*/ 	.short	0x0100
        /*009a*/ 	.byte	0x08
	.zero		1


	//   ....[1]....
        /*009c*/ 	.word	0x00000260
        /*00a0*/ 	.word	0x000000ff
        /*00a4*/ 	.word	0x00000128
        /*00a8*/ 	.short	0x0100
        /*00aa*/ 	.byte	0x08
	.zero		1


	//   ....[2]....
        /*00ac*/ 	.word	0x00000270
        /*00b0*/ 	.word	0x000000ff
        /*00b4*/ 	.word	0x00000008
        /*00b8*/ 	.short	0x0100
        /*00ba*/ 	.byte	0x08
	.zero		1


	//   ....[3]....
        /*00bc*/ 	.word	0x00000280
        /*00c0*/ 	.word	0x000000ff
        /*00c4*/ 	.word	0x00000130
        /*00c8*/ 	.short	0x0100
        /*00ca*/ 	.byte	0x08
	.zero		1


	//   ....[4]....
        /*00cc*/ 	.word	0x00000290
        /*00d0*/ 	.word	0x000000ff
        /*00d4*/ 	.word	0x00000010
        /*00d8*/ 	.short	0x0100
        /*00da*/ 	.byte	0x08
	.zero		1


	//   ....[5]....
        /*00dc*/ 	.word	0x000002a0
        /*00e0*/ 	.word	0x000000ff
        /*00e4*/ 	.word	0x00000138
        /*00e8*/ 	.short	0x0100
        /*00ea*/ 	.byte	0x08
	.zero		1


	//   ....[6]....
        /*00ec*/ 	.word	0x000002b0
        /*00f0*/ 	.word	0x000000ff
        /*00f4*/ 	.word	0x00000018
        /*00f8*/ 	.short	0x0100
        /*00fa*/ 	.byte	0x08
	.zero		1


	//   ....[7]....
        /*00fc*/ 	.word	0x000002c0
        /*0100*/ 	.word	0x000000ff
        /*0104*/ 	.word	0x00000140
        /*0108*/ 	.short	0x0100
        /*010a*/ 	.byte	0x08
	.zero		1


	//   ....[8]....
        /*010c*/ 	.word	0x000002d0
        /*0110*/ 	.word	0x000000ff
        /*0114*/ 	.word	0x00000020
        /*0118*/ 	.short	0x0100
        /*011a*/ 	.byte	0x08
	.zero		1


	//   ....[9]....
        /*011c*/ 	.word	0x000002e0
        /*0120*/ 	.word	0x000000ff
        /*0124*/ 	.word	0x00000148
        /*0128*/ 	.short	0x0100
        /*012a*/ 	.byte	0x08
	.zero		1


	//   ....[10]....
        /*012c*/ 	.word	0x000002f0
        /*0130*/ 	.word	0x000000ff
        /*0134*/ 	.word	0x00000028
        /*0138*/ 	.short	0x0100
        /*013a*/ 	.byte	0x08
	.zero		1


	//   ....[11]....
        /*013c*/ 	.word	0x00000300
        /*0140*/ 	.word	0x000000ff
        /*0144*/ 	.word	0x00000150
        /*0148*/ 	.short	0x0100
        /*014a*/ 	.byte	0x08
	.zero		1


	//   ....[12]....
        /*014c*/ 	.word	0x00000310
        /*0150*/ 	.word	0x000000ff
        /*0154*/ 	.word	0x00000030
        /*0158*/ 	.short	0x0100
        /*015a*/ 	.byte	0x08
	.zero		1


	//   ....[13]....
        /*015c*/ 	.word	0x00000320
        /*0160*/ 	.word	0x000000ff
        /*0164*/ 	.word	0x00000158
        /*0168*/ 	.short	0x0100
        /*016a*/ 	.byte	0x08
	.zero		1


	//   ....[14]....
        /*016c*/ 	.word	0x00000330
        /*0170*/ 	.word	0x000000ff
        /*0174*/ 	.word	0x00000038
        /*0178*/ 	.short	0x0100
        /*017a*/ 	.byte	0x08
	.zero		1


	//   ....[15]....
        /*017c*/ 	.word	0x00000340
        /*0180*/ 	.word	0x000000ff
        /*0184*/ 	.word	0x00000160
        /*0188*/ 	.short	0x0100
        /*018a*/ 	.byte	0x08
	.zero		1


	//   ....[16]....
        /*018c*/ 	.word	0x00000350
        /*0190*/ 	.word	0x000000ff
        /*0194*/ 	.word	0x00000040
        /*0198*/ 	.short	0x0100
        /*019a*/ 	.byte	0x08
	.zero		1


	//   ....[17]....
        /*019c*/ 	.word	0x00000360
        /*01a0*/ 	.word	0x000000ff
        /*01a4*/ 	.word	0x00000168
        /*01a8*/ 	.short	0x0100
        /*01aa*/ 	.byte	0x08
	.zero		1


	//   ....[18]....
        /*01ac*/ 	.word	0x00000370
        /*01b0*/ 	.word	0x000000ff
        /*01b4*/ 	.word	0x00000048
        /*01b8*/ 	.short	0x0100
        /*01ba*/ 	.byte	0x08
	.zero		1


	//   ....[19]....
        /*01bc*/ 	.word	0x00000380
        /*01c0*/ 	.word	0x000000ff
        /*01c4*/ 	.word	0x00000170
        /*01c8*/ 	.short	0x0100
        /*01ca*/ 	.byte	0x08
	.zero		1


	//   ....[20]....
        /*01cc*/ 	.word	0x00000390
        /*01d0*/ 	.word	0x000000ff
        /*01d4*/ 	.word	0x00000050
        /*01d8*/ 	.short	0x0100
        /*01da*/ 	.byte	0x08
	.zero		1


	//   ....[21]....
        /*01dc*/ 	.word	0x000003a0
        /*01e0*/ 	.word	0x000000ff
        /*01e4*/ 	.word	0x00000178
        /*01e8*/ 	.short	0x0100
        /*01ea*/ 	.byte	0x08
	.zero		1


	//   ....[22]....
        /*01ec*/ 	.word	0x000003b0
        /*01f0*/ 	.word	0x000000ff
        /*01f4*/ 	.word	0x00000058
        /*01f8*/ 	.short	0x0100
        /*01fa*/ 	.byte	0x08
	.zero		1


	//   ....[23]....
        /*01fc*/ 	.word	0x000003c0
        /*0200*/ 	.word	0x000000ff
        /*0204*/ 	.word	0x00000180
        /*0208*/ 	.short	0x0100
        /*020a*/ 	.byte	0x08
	.zero		1


	//   ....[24]....
        /*020c*/ 	.word	0x000003d0
        /*0210*/ 	.word	0x000000ff
        /*0214*/ 	.word	0x00000060
        /*0218*/ 	.short	0x0100
        /*021a*/ 	.byte	0x08
	.zero		1


	//   ....[25]....
        /*021c*/ 	.word	0x000003e0
        /*0220*/ 	.word	0x000000ff
        /*0224*/ 	.word	0x00000188
        /*0228*/ 	.short	0x0100
        /*022a*/ 	.byte	0x08
	.zero		1


	//   ....[26]....
        /*022c*/ 	.word	0x000003f0
        /*0230*/ 	.word	0x000000ff
        /*0234*/ 	.word	0x00000068
        /*0238*/ 	.short	0x0100
        /*023a*/ 	.byte	0x08
	.zero		1


	//   ....[27]....
        /*023c*/ 	.word	0x00000400
        /*0240*/ 	.word	0x000000ff
        /*0244*/ 	.word	0x00000190
        /*0248*/ 	.short	0x0100
        /*024a*/ 	.byte	0x08
	.zero		1


	//   ....[28]....
        /*024c*/ 	.word	0x00000410
        /*0250*/ 	.word	0x000000ff
        /*0254*/ 	.word	0x00000070
        /*0258*/ 	.short	0x0100
        /*025a*/ 	.byte	0x08
	.zero		1


	//   ....[29]....
        /*025c*/ 	.word	0x00000420
        /*0260*/ 	.word	0x000000ff
        /*0264*/ 	.word	0x00000198
        /*0268*/ 	.short	0x0100
        /*026a*/ 	.byte	0x08
	.zero		1


	//   ....[30]....
        /*026c*/ 	.word	0x00000430
        /*0270*/ 	.word	0x000000ff
        /*0274*/ 	.word	0x00000078
        /*0278*/ 	.short	0x0100
        /*027a*/ 	.byte	0x08
	.zero		1


	//   ....[31]....
        /*027c*/ 	.word	0x00000440
        /*0280*/ 	.word	0x000000ff
        /*0284*/ 	.word	0x000001a0
        /*0288*/ 	.short	0x0100
        /*028a*/ 	.byte	0x08
	.zero		1


	//   ....[32]....
        /*028c*/ 	.word	0x00000450
        /*0290*/ 	.word	0x000000ff
        /*0294*/ 	.word	0x00000080
        /*0298*/ 	.short	0x0100
        /*029a*/ 	.byte	0x08
	.zero		1


	//   ....[33]....
        /*029c*/ 	.word	0x00000460
        /*02a0*/ 	.word	0x000000ff
        /*02a4*/ 	.word	0x000001a8
        /*02a8*/ 	.short	0x0100
        /*02aa*/ 	.byte	0x08
	.zero		1


	//   ....[34]....
        /*02ac*/ 	.word	0x00000470
        /*02b0*/ 	.word	0x000000ff
        /*02b4*/ 	.word	0x00000088
        /*02b8*/ 	.short	0x0100
        /*02ba*/ 	.byte	0x08
	.zero		1


	//   ....[35]....
        /*02bc*/ 	.word	0x00000480
        /*02c0*/ 	.word	0x000000ff
        /*02c4*/ 	.word	0x000001b0
        /*02c8*/ 	.short	0x0100
        /*02ca*/ 	.byte	0x08
	.zero		1


	//   ....[36]....
        /*02cc*/ 	.word	0x00000490
        /*02d0*/ 	.word	0x000000ff
        /*02d4*/ 	.word	0x00000090
        /*02d8*/ 	.short	0x0100
        /*02da*/ 	.byte	0x08
	.zero		1


	//   ....[37]....
        /*02dc*/ 	.word	0x000004a0
        /*02e0*/ 	.word	0x000000ff
        /*02e4*/ 	.word	0x000001b8
        /*02e8*/ 	.short	0x0100
        /*02ea*/ 	.byte	0x08
	.zero		1


	//   ....[38]....
        /*02ec*/ 	.word	0x000004b0
        /*02f0*/ 	.word	0x000000ff
        /*02f4*/ 	.word	0x00000098
        /*02f8*/ 	.short	0x0100
        /*02fa*/ 	.byte	0x08
	.zero		1


	//   ....[39]....
        /*02fc*/ 	.word	0x000004c0
        /*0300*/ 	.word	0x000000ff
        /*0304*/ 	.word	0x000001c0
        /*0308*/ 	.short	0x0100
        /*030a*/ 	.byte	0x08
	.zero		1


	//   ....[40]....
        /*030c*/ 	.word	0x000004d0
        /*0310*/ 	.word	0x000000ff
        /*0314*/ 	.word	0x000000a0
        /*0318*/ 	.short	0x0100
        /*031a*/ 	.byte	0x08
	.zero		1


	//   ....[41]....
        /*031c*/ 	.word	0x000004e0
        /*0320*/ 	.word	0x000000ff
        /*0324*/ 	.word	0x000001c8
        /*0328*/ 	.short	0x0100
        /*032a*/ 	.byte	0x08
	.zero		1


	//   ....[42]....
        /*032c*/ 	.word	0x000004f0
        /*0330*/ 	.word	0x000000ff
        /*0334*/ 	.word	0x000000a8
        /*0338*/ 	.short	0x0100
        /*033a*/ 	.byte	0x08
	.zero		1


	//   ....[43]....
        /*033c*/ 	.word	0x00000500
        /*0340*/ 	.word	0x000000ff
        /*0344*/ 	.word	0x000001d0
        /*0348*/ 	.short	0x0100
        /*034a*/ 	.byte	0x08
	.zero		1


	//   ....[44]....
        /*034c*/ 	.word	0x00000510
        /*0350*/ 	.word	0x000000ff
        /*0354*/ 	.word	0x000000b0
        /*0358*/ 	.short	0x0100
        /*035a*/ 	.byte	0x08
	.zero		1


	//   ....[45]....
        /*035c*/ 	.word	0x00000520
        /*0360*/ 	.word	0x000000ff
        /*0364*/ 	.word	0x000001d8
        /*0368*/ 	.short	0x0100
        /*036a*/ 	.byte	0x08
	.zero		1


	//   ....[46]....
        /*036c*/ 	.word	0x00000530
        /*0370*/ 	.word	0x000000ff
        /*0374*/ 	.word	0x000000b8
        /*0378*/ 	.short	0x0100
        /*037a*/ 	.byte	0x08
	.zero		1


	//   ....[47]....
        /*037c*/ 	.word	0x00000540
        /*0380*/ 	.word	0x000000ff
        /*0384*/ 	.word	0x000001e0
        /*0388*/ 	.short	0x0100
        /*038a*/ 	.byte	0x08
	.zero		1


	//   ....[48]....
        /*038c*/ 	.word	0x00000550
        /*0390*/ 	.word	0x000000ff
        /*0394*/ 	.word	0x000000c0
        /*0398*/ 	.short	0x0100
        /*039a*/ 	.byte	0x08
	.zero		1


	//   ....[49]....
        /*039c*/ 	.word	0x00000560
        /*03a0*/ 	.word	0x000000ff
        /*03a4*/ 	.word	0x000001e8
        /*03a8*/ 	.short	0x0100
        /*03aa*/ 	.byte	0x08
	.zero		1


	//   ....[50]....
        /*03ac*/ 	.word	0x00000570
        /*03b0*/ 	.word	0x000000ff
        /*03b4*/ 	.word	0x000000c8
        /*03b8*/ 	.short	0x0100
        /*03ba*/ 	.byte	0x08
	.zero		1


	//   ....[51]....
        /*03bc*/ 	.word	0x00000580
        /*03c0*/ 	.word	0x000000ff
        /*03c4*/ 	.word	0x000001f0
        /*03c8*/ 	.short	0x0100
        /*03ca*/ 	.byte	0x08
	.zero		1


	//   ....[52]....
        /*03cc*/ 	.word	0x00000590
        /*03d0*/ 	.word	0x000000ff
        /*03d4*/ 	.word	0x000000d0
        /*03d8*/ 	.short	0x0100
        /*03da*/ 	.byte	0x08
	.zero		1


	//   ....[53]....
        /*03dc*/ 	.word	0x000005a0
        /*03e0*/ 	.word	0x000000ff
        /*03e4*/ 	.word	0x000001f8
        /*03e8*/ 	.short	0x0100
        /*03ea*/ 	.byte	0x08
	.zero		1


	//   ....[54]....
        /*03ec*/ 	.word	0x000005b0
        /*03f0*/ 	.word	0x000000ff
        /*03f4*/ 	.word	0x000000d8
        /*03f8*/ 	.short	0x0100
        /*03fa*/ 	.byte	0x08
	.zero		1


	//   ....[55]....
        /*03fc*/ 	.word	0x000005c0
        /*0400*/ 	.word	0x000000ff
        /*0404*/ 	.word	0x00000200
        /*0408*/ 	.short	0x0100
        /*040a*/ 	.byte	0x08
	.zero		1


	//   ....[56]....
        /*040c*/ 	.word	0x000005d0
        /*0410*/ 	.word	0x000000ff
        /*0414*/ 	.word	0x000000e0
        /*0418*/ 	.short	0x0100
        /*041a*/ 	.byte	0x08
	.zero		1


	//   ....[57]....
        /*041c*/ 	.word	0x000005e0
        /*0420*/ 	.word	0x000000ff
        /*0424*/ 	.word	0x00000208
        /*0428*/ 	.short	0x0100
        /*042a*/ 	.byte	0x08
	.zero		1


	//   ....[58]....
        /*042c*/ 	.word	0x000005f0
        /*0430*/ 	.word	0x000000ff
        /*0434*/ 	.word	0x000000e8
        /*0438*/ 	.short	0x0100
        /*043a*/ 	.byte	0x08
	.zero		1


	//   ....[59]....
        /*043c*/ 	.word	0x00000600
        /*0440*/ 	.word	0x000000ff
        /*0444*/ 	.word	0x00000210
        /*0448*/ 	.short	0x0100
        /*044a*/ 	.byte	0x08
	.zero		1


	//   ....[60]....
        /*044c*/ 	.word	0x00000610
        /*0450*/ 	.word	0x000000ff
        /*0454*/ 	.word	0x000000f0
        /*0458*/ 	.short	0x0100
        /*045a*/ 	.byte	0x08
	.zero		1


	//   ....[61]....
        /*045c*/ 	.word	0x00000620
        /*0460*/ 	.word	0x000000ff
        /*0464*/ 	.word	0x00000218
        /*0468*/ 	.short	0x0100
        /*046a*/ 	.byte	0x08
	.zero		1


	//   ....[62]....
        /*046c*/ 	.word	0x00000630
        /*0470*/ 	.word	0x000000ff
        /*0474*/ 	.word	0x000000f8
        /*0478*/ 	.short	0x0100
        /*047a*/ 	.byte	0x08
	.zero		1


	//   ....[63]....
        /*047c*/ 	.word	0x00000640
        /*0480*/ 	.word	0x000000ff
        /*0484*/ 	.word	0x00000220
        /*0488*/ 	.short	0x0100
        /*048a*/ 	.byte	0x08
	.zero		1


	//   ....[64]....
        /*048c*/ 	.word	0x00000650
        /*0490*/ 	.word	0x000000ff
        /*0494*/ 	.word	0x00000100
        /*0498*/ 	.short	0x0100
        /*049a*/ 	.byte	0x08
	.zero		1


	//   ....[65]....
        /*049c*/ 	.word	0x00000660
        /*04a0*/ 	.word	0x000000ff
        /*04a4*/ 	.word	0x00000228
        /*04a8*/ 	.short	0x0100
        /*04aa*/ 	.byte	0x08
	.zero		1


	//   ....[66]....
        /*04ac*/ 	.word	0x00000670
        /*04b0*/ 	.word	0x000000ff
        /*04b4*/ 	.word	0x00000108
        /*04b8*/ 	.short	0x0100
        /*04ba*/ 	.byte	0x08
	.zero		1


	//   ....[67]....
        /*04bc*/ 	.word	0x00000680
        /*04c0*/ 	.word	0x000000ff
        /*04c4*/ 	.word	0x00000230
        /*04c8*/ 	.short	0x0100
        /*04ca*/ 	.byte	0x08
	.zero		1


	//   ....[68]....
        /*04cc*/ 	.word	0x00000690
        /*04d0*/ 	.word	0x000000ff
        /*04d4*/ 	.word	0x00000110
        /*04d8*/ 	.short	0x0100
        /*04da*/ 	.byte	0x08
	.zero		1


	//   ....[69]....
        /*04dc*/ 	.word	0x000006a0
        /*04e0*/ 	.word	0x000000ff
        /*04e4*/ 	.word	0x00000238
        /*04e8*/ 	.short	0x0100
        /*04ea*/ 	.byte	0x08
	.zero		1


	//   ....[70]....
        /*04ec*/ 	.word	0x000006b0
        /*04f0*/ 	.word	0x000000ff
        /*04f4*/ 	.word	0x00000118
        /*04f8*/ 	.short	0x0100
        /*04fa*/ 	.byte	0x08
	.zero		1


	//   ....[71]....
        /*04fc*/ 	.word	0x000006c0
        /*0500*/ 	.word	0x000000ff
        /*0504*/ 	.word	0x00000240
        /*0508*/ 	.short	0x0100
        /*050a*/ 	.byte	0x08
	.zero		1


	//   ....[72]....
        /*050c*/ 	.word	0x000006d0
        /*0510*/ 	.word	0x000000ff
        /*0514*/ 	.word	0x00000120
        /*0518*/ 	.short	0x0100
        /*051a*/ 	.byte	0x08
	.zero		1


	//   ....[73]....
        /*051c*/ 	.word	0x000006e0
        /*0520*/ 	.word	0x000000ff
        /*0524*/ 	.word	0x00000248
        /*0528*/ 	.short	0x0100
        /*052a*/ 	.byte	0x08
	.zero		1


	//   ....[74]....
        /*052c*/ 	.word	0x00000a00
        /*0530*/ 	.word	0x000000ff
        /*0534*/ 	.word	0x00000280
        /*0538*/ 	.short	0x0100
        /*053a*/ 	.byte	0x08
	.zero		1


	//   ....[75]....
        /*053c*/ 	.word	0x00000a70
        /*0540*/ 	.word	0x000000ff
        /*0544*/ 	.word	0x00000288
        /*0548*/ 	.short	0x0100
        /*054a*/ 	.byte	0x08
	.zero		1


	//   ....[76]....
        /*054c*/ 	.word	0x00000a90
        /*0550*/ 	.word	0x000000ff
        /*0554*/ 	.word	0x00000260
        /*0558*/ 	.short	0x0100
        /*055a*/ 	.byte	0x09
	.zero		1


	//   ....[77]....
        /*055c*/ 	.word	0x00000aa0
        /*0560*/ 	.word	0x000000ff
        /*0564*/ 	.word	0x00000268
        /*0568*/ 	.short	0x0100
        /*056a*/ 	.byte	0x09
	.zero		1


	//   ....[78]....
        /*056c*/ 	.word	0x00000ab0
        /*0570*/ 	.word	0x000000ff
        /*0574*/ 	.word	0x00000270
        /*0578*/ 	.short	0x0100
        /*057a*/ 	.byte	0x09
	.zero		1


	//   ....[79]....
        /*057c*/ 	.word	0x00000ac0
        /*0580*/ 	.word	0x000000ff
        /*0584*/ 	.word	0x00000278
        /*0588*/ 	.short	0x0100
        /*058a*/ 	.byte	0x09
	.zero		1


	//   ....[80]....
        /*058c*/ 	.word	0x00001890
        /*0590*/ 	.word	0x000000ff
        /*0594*/ 	.word	0xfffffff8
        /*0598*/ 	.short	0x010a
        /*059a*/ 	.byte	0x0f
	.zero		1


	//   ....[81]....
        /*059c*/ 	.word	0x00001d70
        /*05a0*/ 	.word	0x000000ff
        /*05a4*/ 	.word	0x00000000
        /*05a8*/ 	.short	0x010a
        /*05aa*/ 	.byte	0x06
	.zero		1


	//   ....[82]....
        /*05ac*/ 	.word	0x00001db0
        /*05b0*/ 	.word	0x000000ff
        /*05b4*/ 	.word	0x00000000
        /*05b8*/ 	.short	0x010a
        /*05ba*/ 	.byte	0x06
	.zero		1


	//   ....[83]....
        /*05bc*/ 	.word	0x00002660
        /*05c0*/ 	.word	0x000000ff
        /*05c4*/ 	.word	0x00000000
        /*05c8*/ 	.short	0x010a
        /*05ca*/ 	.byte	0x09
	.zero		1


	//   ....[84]....
        /*05cc*/ 	.word	0x000026a0
        /*05d0*/ 	.word	0x000000ff
        /*05d4*/ 	.word	0x00000000
        /*05d8*/ 	.short	0x010a
        /*05da*/ 	.byte	0x09
	.zero		1


	//   ....[85]....
        /*05dc*/ 	.word	0x00002cb0
        /*05e0*/ 	.word	0x000000ff
        /*05e4*/ 	.word	0x00000000
        /*05e8*/ 	.short	0x0101
        /*05ea*/ 	.byte	0x08
	.zero		1


	//   ....[86]....
        /*05ec*/ 	.word	0x00003220
        /*05f0*/ 	.word	0x00000011
        /*05f4*/ 	.word	0x00000000
        /*05f8*/ 	.short	0x0101
        /*05fa*/ 	.byte	0x16
	.zero		1


	//   ....[87]....
        /*05fc*/ 	.word	0x00003320
        /*0600*/ 	.word	0x000000ff
        /*0604*/ 	.word	0x00000000
        /*0608*/ 	.short	0x0101
        /*060a*/ 	.byte	0x06
	.zero		1


	//   ....[88]....
        /*060c*/ 	.word	0x000033d0
        /*0610*/ 	.word	0x000000ff
        /*0614*/ 	.word	0x00000008
        /*0618*/ 	.short	0x010a
        /*061a*/ 	.byte	0x0f
	.zero		1


	//   ....[89]....
        /*061c*/ 	.word	0x00007c90
        /*0620*/ 	.word	0x00000004
        /*0624*/ 	.word	0x00000000
        /*0628*/ 	.short	0x0101
        /*062a*/ 	.byte	0x16
	.zero		1


	//   ....[90]....
        /*062c*/ 	.word	0x00008570
        /*0630*/ 	.word	0x00000013
        /*0634*/ 	.word	0x00000128
        /*0638*/ 	.short	0x010a
        /*063a*/ 	.byte	0x3f
	.zero		1


	//   ....[91]....
        /*063c*/ 	.word	0x00008950
        /*0640*/ 	.word	0x0000000a
        /*0644*/ 	.word	0x00000288
        /*0648*/ 	.short	0x0101
        /*064a*/ 	.byte	0x3f
	.zero		1


	//   ....[92]....
        /*064c*/ 	.word	0x00009060
        /*0650*/ 	.word	0x00000005
        /*0654*/ 	.word	0x00000000
        /*0658*/ 	.short	0x010a
        /*065a*/ 	.byte	0x3f
	.zero		1


	//   ....[93]....
        /*065c*/ 	.word	0x000090e0
        /*0660*/ 	.word	0x00000007
        /*0664*/ 	.word	0x00000000
        /*0668*/ 	.short	0x010a
        /*066a*/ 	.byte	0x3f
	.zero		1


	//   ....[94]....
        /*066c*/ 	.word	0x00009170
        /*0670*/ 	.word	0x00000006
        /*0674*/ 	.word	0x00000000
        /*0678*/ 	.short	0x010a
        /*067a*/ 	.byte	0x3f
	.zero		1


	//   ....[95]....
        /*067c*/ 	.word	0x00009200
        /*0680*/ 	.word	0x00000009
        /*0684*/ 	.word	0x00000000
        /*0688*/ 	.short	0x010a
        /*068a*/ 	.byte	0x3f
	.zero		1


	//   ....[96]....
        /*068c*/ 	.word	0x00009290
        /*0690*/ 	.word	0x00000006
        /*0694*/ 	.word	0x00000000
        /*0698*/ 	.short	0x010a
        /*069a*/ 	.byte	0x3f
	.zero		1


	//   ....[97]....
        /*069c*/ 	.word	0x00009320
        /*06a0*/ 	.word	0x00000009
        /*06a4*/ 	.word	0x00000000
        /*06a8*/ 	.short	0x010a
        /*06aa*/ 	.byte	0x3f
	.zero		1


	//   ....[98]....
        /*06ac*/ 	.word	0x000093b0
        /*06b0*/ 	.word	0x00000006
        /*06b4*/ 	.word	0x00000000
        /*06b8*/ 	.short	0x010a
        /*06ba*/ 	.byte	0x3f
	.zero		1


	//   ....[99]....
        /*06bc*/ 	.word	0x00009440
        /*06c0*/ 	.word	0x00000009
        /*06c4*/ 	.word	0x00000000
        /*06c8*/ 	.short	0x010a
        /*06ca*/ 	.byte	0x3f
	.zero		1


	//   ....[100]....
        /*06cc*/ 	.word	0x000094d0
        /*06d0*/ 	.word	0x00000006
        /*06d4*/ 	.word	0x00000000
        /*06d8*/ 	.short	0x010a
        /*06da*/ 	.byte	0x3f
	.zero		1


	//   ....[101]....
        /*06dc*/ 	.word	0x00009560
        /*06e0*/ 	.word	0x00000009
        /*06e4*/ 	.word	0x00000000
        /*06e8*/ 	.short	0x010a
        /*06ea*/ 	.byte	0x3f
	.zero		1


	//   ....[102]....
        /*06ec*/ 	.word	0x000095f0
        /*06f0*/ 	.word	0x00000006
        /*06f4*/ 	.word	0x00000000
        /*06f8*/ 	.short	0x010a
        /*06fa*/ 	.byte	0x3f
	.zero		1


	//   ....[103]....
        /*06fc*/ 	.word	0x00009680
        /*0700*/ 	.word	0x00000009
        /*0704*/ 	.word	0x00000000
        /*0708*/ 	.short	0x010a
        /*070a*/ 	.byte	0x3f
	.zero		1


	//   ....[104]....
        /*070c*/ 	.word	0x00009710
        /*0710*/ 	.word	0x00000006
        /*0714*/ 	.word	0x00000000
        /*0718*/ 	.short	0x010a
        /*071a*/ 	.byte	0x3f
	.zero		1


	//   ....[105]....
        /*071c*/ 	.word	0x000097a0
        /*0720*/ 	.word	0x00000009
        /*0724*/ 	.word	0x00000000
        /*0728*/ 	.short	0x010a
        /*072a*/ 	.byte	0x3f
	.zero		1


	//   ....[106]....
        /*072c*/ 	.word	0x00009830
        /*0730*/ 	.word	0x00000006
        /*0734*/ 	.word	0x00000000
        /*0738*/ 	.short	0x010a
        /*073a*/ 	.byte	0x3f
	.zero		1


	//   ....[107]....
        /*073c*/ 	.word	0x000098c0
        /*0740*/ 	.word	0x00000009
        /*0744*/ 	.word	0x00000000
        /*0748*/ 	.short	0x010a
        /*074a*/ 	.byte	0x3f
	.zero		1


	//   ....[108]....
        /*074c*/ 	.word	0x00009950
        /*0750*/ 	.word	0x00000006
        /*0754*/ 	.word	0x00000000
        /*0758*/ 	.short	0x010a
        /*075a*/ 	.byte	0x3f
	.zero		1


	//   ....[109]....
        /*075c*/ 	.word	0x000099e0
        /*0760*/ 	.word	0x00000009
        /*0764*/ 	.word	0x00000000
        /*0768*/ 	.short	0x010a
        /*076a*/ 	.byte	0x3f
	.zero		1


	//   ....[110]....
        /*076c*/ 	.word	0x00009a70
        /*0770*/ 	.word	0x00000006
        /*0774*/ 	.word	0x00000000
        /*0778*/ 	.short	0x010a
        /*077a*/ 	.byte	0x3f
	.zero		1


	//   ....[111]....
        /*077c*/ 	.word	0x00009b00
        /*0780*/ 	.word	0x00000009
        /*0784*/ 	.word	0x00000000
        /*0788*/ 	.short	0x010a
        /*078a*/ 	.byte	0x3f
	.zero		1


	//   ....[112]....
        /*078c*/ 	.word	0x00009b90
        /*0790*/ 	.word	0x00000006
        /*0794*/ 	.word	0x00000000
        /*0798*/ 	.short	0x010a
        /*079a*/ 	.byte	0x3f
	.zero		1


	//   ....[113]....
        /*079c*/ 	.word	0x00009c20
        /*07a0*/ 	.word	0x00000009
        /*07a4*/ 	.word	0x00000000
        /*07a8*/ 	.short	0x010a
        /*07aa*/ 	.byte	0x3f
	.zero		1


	//   ....[114]....
        /*07ac*/ 	.word	0x00009cb0
        /*07b0*/ 	.word	0x00000006
        /*07b4*/ 	.word	0x00000000
        /*07b8*/ 	.short	0x010a
        /*07ba*/ 	.byte	0x3f
	.zero		1


	//   ....[115]....
        /*07bc*/ 	.word	0x00009d40
        /*07c0*/ 	.word	0x00000009
        /*07c4*/ 	.word	0x00000000
        /*07c8*/ 	.short	0x010a
        /*07ca*/ 	.byte	0x3f
	.zero		1


	//   ....[116]....
        /*07cc*/ 	.word	0x00009dd0
        /*07d0*/ 	.word	0x00000006
        /*07d4*/ 	.word	0x00000000
        /*07d8*/ 	.short	0x010a
        /*07da*/ 	.byte	0x3f
	.zero		1


	//   ....[117]....
        /*07dc*/ 	.word	0x00009e60
        /*07e0*/ 	.word	0x00000009
        /*07e4*/ 	.word	0x00000000
        /*07e8*/ 	.short	0x010a
        /*07ea*/ 	.byte	0x3f
	.zero		1


	//   ....[118]....
        /*07ec*/ 	.word	0x00009ef0
        /*07f0*/ 	.word	0x00000006
        /*07f4*/ 	.word	0x00000000
        /*07f8*/ 	.short	0x010a
        /*07fa*/ 	.byte	0x3f
	.zero		1


	//   ....[119]....
        /*07fc*/ 	.word	0x00009f80
        /*0800*/ 	.word	0x00000009
        /*0804*/ 	.word	0x00000000
        /*0808*/ 	.short	0x010a
        /*080a*/ 	.byte	0x3f
	.zero		1


	//   ....[120]....
        /*080c*/ 	.word	0x0000a010
        /*0810*/ 	.word	0x00000006
        /*0814*/ 	.word	0x00000000
        /*0818*/ 	.short	0x010a
        /*081a*/ 	.byte	0x3f
	.zero		1


	//   ....[121]....
        /*081c*/ 	.word	0x0000a0a0
        /*0820*/ 	.word	0x00000009
        /*0824*/ 	.word	0x00000000
        /*0828*/ 	.short	0x010a
        /*082a*/ 	.byte	0x3f
	.zero		1


	//   ....[122]....
        /*082c*/ 	.word	0x0000a130
        /*0830*/ 	.word	0x00000006
        /*0834*/ 	.word	0x00000000
        /*0838*/ 	.short	0x010a
        /*083a*/ 	.byte	0x3f
	.zero		1


	//   ....[123]....
        /*083c*/ 	.word	0x0000a1c0
        /*0840*/ 	.word	0x00000009
        /*0844*/ 	.word	0x00000000
        /*0848*/ 	.short	0x010a
        /*084a*/ 	.byte	0x3f
	.zero		1


	//   ....[124]....
        /*084c*/ 	.word	0x0000a250
        /*0850*/ 	.word	0x00000006
        /*0854*/ 	.word	0x00000000
        /*0858*/ 	.short	0x010a
        /*085a*/ 	.byte	0x3f
	.zero		1


	//   ....[125]....
        /*085c*/ 	.word	0x0000a2e0
        /*0860*/ 	.word	0x00000009
        /*0864*/ 	.word	0x00000000
        /*0868*/ 	.short	0x010a
        /*086a*/ 	.byte	0x3f
	.zero		1


	//   ....[126]....
        /*086c*/ 	.word	0x0000a370
        /*0870*/ 	.word	0x00000008
        /*0874*/ 	.word	0x00000000
        /*0878*/ 	.short	0x010a
        /*087a*/ 	.byte	0x3f
	.zero		1


	//   ....[127]....
        /*087c*/ 	.word	0x0000a400
        /*0880*/ 	.word	0x0000000b
        /*0884*/ 	.word	0x00000000
        /*0888*/ 	.short	0x010a
        /*088a*/ 	.byte	0x3f
	.zero		1


	//   ....[128]....
        /*088c*/ 	.word	0x0000a490
        /*0890*/ 	.word	0x00000003
        /*0894*/ 	.word	0x00000000
        /*0898*/ 	.short	0x010a
        /*089a*/ 	.byte	0x3f
	.zero		1


	//   ....[129]....
        /*089c*/ 	.word	0x0000a500
        /*08a0*/ 	.word	0x00000011
        /*08a4*/ 	.word	0xfffffff8
        /*08a8*/ 	.short	0x010a
        /*08aa*/ 	.byte	0x3f
	.zero		1


	//   ....[130]....
        /*08ac*/ 	.word	0x0000a560
        /*08b0*/ 	.word	0x00000011
        /*08b4*/ 	.word	0x00000000
        /*08b8*/ 	.short	0x010a
        /*08ba*/ 	.byte	0x3f
	.zero		1


	//   ....[131]....
        /*08bc*/ 	.word	0x0000a5c0
        /*08c0*/ 	.word	0x00000012
        /*08c4*/ 	.word	0x00000000
        /*08c8*/ 	.short	0x010a
        /*08ca*/ 	.byte	0x3f
	.zero		1


	//   ....[132]....
        /*08cc*/ 	.word	0x0000a620
        /*08d0*/ 	.word	0x00000011
        /*08d4*/ 	.word	0x00000008
        /*08d8*/ 	.short	0x010a
        /*08da*/ 	.byte	0x3f
	.zero		1


	//   ....[133]....
        /*08dc*/ 	.word	0x0000a6f0
        /*08e0*/ 	.word	0x00000013
        /*08e4*/ 	.word	0x00000128
        /*08e8*/ 	.short	0x010a
        /*08ea*/ 	.byte	0x3f
	.zero		1


	//   ....[134]....
        /*08ec*/ 	.word	0x0000a7d0
        /*08f0*/ 	.word	0x00000005
        /*08f4*/ 	.word	0x00000000
        /*08f8*/ 	.short	0x010a
        /*08fa*/ 	.byte	0x3f
	.zero		1


	//   ....[135]....
        /*08fc*/ 	.word	0x0000a820
        /*0900*/ 	.word	0x00000007
        /*0904*/ 	.word	0x00000000
        /*0908*/ 	.short	0x010a
        /*090a*/ 	.byte	0x3f
	.zero		1


	//   ....[136]....
        /*090c*/ 	.word	0x0000a870
        /*0910*/ 	.word	0x00000006
        /*0914*/ 	.word	0x00000000
        /*0918*/ 	.short	0x010a
        /*091a*/ 	.byte	0x3f
	.zero		1


	//   ....[137]....
        /*091c*/ 	.word	0x0000a8c0
        /*0920*/ 	.word	0x00000009
        /*0924*/ 	.word	0x00000000
        /*0928*/ 	.short	0x010a
        /*092a*/ 	.byte	0x3f
	.zero		1


	//   ....[138]....
        /*092c*/ 	.word	0x0000a910
        /*0930*/ 	.word	0x00000006
        /*0934*/ 	.word	0x00000000
        /*0938*/ 	.short	0x010a
        /*093a*/ 	.byte	0x3f
	.zero		1


	//   ....[139]....
        /*093c*/ 	.word	0x0000a960
        /*0940*/ 	.word	0x00000009
        /*0944*/ 	.word	0x00000000
        /*0948*/ 	.short	0x010a
        /*094a*/ 	.byte	0x3f
	.zero		1


	//   ....[140]....
        /*094c*/ 	.word	0x0000a9b0
        /*0950*/ 	.word	0x00000006
        /*0954*/ 	.word	0x00000000
        /*0958*/ 	.short	0x010a
        /*095a*/ 	.byte	0x3f
	.zero		1


	//   ....[141]....
        /*095c*/ 	.word	0x0000aa00
        /*0960*/ 	.word	0x00000009
        /*0964*/ 	.word	0x00000000
        /*0968*/ 	.short	0x010a
        /*096a*/ 	.byte	0x3f
	.zero		1


	//   ....[142]....
        /*096c*/ 	.word	0x0000aa50
        /*0970*/ 	.word	0x00000006
        /*0974*/ 	.word	0x00000000
        /*0978*/ 	.short	0x010a
        /*097a*/ 	.byte	0x3f
	.zero		1


	//   ....[143]....
        /*097c*/ 	.word	0x0000aaa0
        /*0980*/ 	.word	0x00000009
        /*0984*/ 	.word	0x00000000
        /*0988*/ 	.short	0x010a
        /*098a*/ 	.byte	0x3f
	.zero		1


	//   ....[144]....
        /*098c*/ 	.word	0x0000aaf0
        /*0990*/ 	.word	0x00000006
        /*0994*/ 	.word	0x00000000
        /*0998*/ 	.short	0x010a
        /*099a*/ 	.byte	0x3f
	.zero		1


	//   ....[145]....
        /*099c*/ 	.word	0x0000ab40
        /*09a0*/ 	.word	0x00000009
        /*09a4*/ 	.word	0x00000000
        /*09a8*/ 	.short	0x010a
        /*09aa*/ 	.byte	0x3f
	.zero		1


	//   ....[146]....
        /*09ac*/ 	.word	0x0000ab90
        /*09b0*/ 	.word	0x00000006
        /*09b4*/ 	.word	0x00000000
        /*09b8*/ 	.short	0x010a
        /*09ba*/ 	.byte	0x3f
	.zero		1


	//   ....[147]....
        /*09bc*/ 	.word	0x0000abe0
        /*09c0*/ 	.word	0x00000009
        /*09c4*/ 	.word	0x00000000
        /*09c8*/ 	.short	0x010a
        /*09ca*/ 	.byte	0x3f
	.zero		1


	//   ....[148]....
        /*09cc*/ 	.word	0x0000ac30
        /*09d0*/ 	.word	0x00000006
        /*09d4*/ 	.word	0x00000000
        /*09d8*/ 	.short	0x010a
        /*09da*/ 	.byte	0x3f
	.zero		1


	//   ....[149]....
        /*09dc*/ 	.word	0x0000ac80
        /*09e0*/ 	.word	0x00000009
        /*09e4*/ 	.word	0x00000000
        /*09e8*/ 	.short	0x010a
        /*09ea*/ 	.byte	0x3f
	.zero		1


	//   ....[150]....
        /*09ec*/ 	.word	0x0000acd0
        /*09f0*/ 	.word	0x00000006
        /*09f4*/ 	.word	0x00000000
        /*09f8*/ 	.short	0x010a
        /*09fa*/ 	.byte	0x3f
	.zero		1


	//   ....[151]....
        /*09fc*/ 	.word	0x0000ad20
        /*0a00*/ 	.word	0x00000009
        /*0a04*/ 	.word	0x00000000
        /*0a08*/ 	.short	0x010a
        /*0a0a*/ 	.byte	0x3f
	.zero		1


	//   ....[152]....
        /*0a0c*/ 	.word	0x0000ad70
        /*0a10*/ 	.word	0x00000006
        /*0a14*/ 	.word	0x00000000
        /*0a18*/ 	.short	0x010a
        /*0a1a*/ 	.byte	0x3f
	.zero		1


	//   ....[153]....
        /*0a1c*/ 	.word	0x0000adc0
        /*0a20*/ 	.word	0x00000009
        /*0a24*/ 	.word	0x00000000
        /*0a28*/ 	.short	0x010a
        /*0a2a*/ 	.byte	0x3f
	.zero		1


	//   ....[154]....
        /*0a2c*/ 	.word	0x0000ae10
        /*0a30*/ 	.word	0x00000006
        /*0a34*/ 	.word	0x00000000
        /*0a38*/ 	.short	0x010a
        /*0a3a*/ 	.byte	0x3f
	.zero		1


	//   ....[155]....
        /*0a3c*/ 	.word	0x0000ae60
        /*0a40*/ 	.word	0x00000009
        /*0a44*/ 	.word	0x00000000
        /*0a48*/ 	.short	0x010a
        /*0a4a*/ 	.byte	0x3f
	.zero		1


	//   ....[156]....
        /*0a4c*/ 	.word	0x0000aeb0
        /*0a50*/ 	.word	0x00000006
        /*0a54*/ 	.word	0x00000000
        /*0a58*/ 	.short	0x010a
        /*0a5a*/ 	.byte	0x3f
	.zero		1


	//   ....[157]....
        /*0a5c*/ 	.word	0x0000af00
        /*0a60*/ 	.word	0x00000009
        /*0a64*/ 	.word	0x00000000
        /*0a68*/ 	.short	0x010a
        /*0a6a*/ 	.byte	0x3f
	.zero		1


	//   ....[158]....
        /*0a6c*/ 	.word	0x0000af50
        /*0a70*/ 	.word	0x00000006
        /*0a74*/ 	.word	0x00000000
        /*0a78*/ 	.short	0x010a
        /*0a7a*/ 	.byte	0x3f
	.zero		1


	//   ....[159]....
        /*0a7c*/ 	.word	0x0000afa0
        /*0a80*/ 	.word	0x00000009
        /*0a84*/ 	.word	0x00000000
        /*0a88*/ 	.short	0x010a
        /*0a8a*/ 	.byte	0x3f
	.zero		1


	//   ....[160]....
        /*0a8c*/ 	.word	0x0000aff0
        /*0a90*/ 	.word	0x00000006
        /*0a94*/ 	.word	0x00000000
        /*0a98*/ 	.short	0x010a
        /*0a9a*/ 	.byte	0x3f
	.zero		1


	//   ....[161]....
        /*0a9c*/ 	.word	0x0000b040
        /*0aa0*/ 	.word	0x00000009
        /*0aa4*/ 	.word	0x00000000
        /*0aa8*/ 	.short	0x010a
        /*0aaa*/ 	.byte	0x3f
	.zero		1


	//   ....[162]....
        /*0aac*/ 	.word	0x0000b090
        /*0ab0*/ 	.word	0x00000006
        /*0ab4*/ 	.word	0x00000000
        /*0ab8*/ 	.short	0x010a
        /*0aba*/ 	.byte	0x3f
	.zero		1


	//   ....[163]....
        /*0abc*/ 	.word	0x0000b0e0
        /*0ac0*/ 	.word	0x00000009
        /*0ac4*/ 	.word	0x00000000
        /*0ac8*/ 	.short	0x010a
        /*0aca*/ 	.byte	0x3f
	.zero		1


	//   ....[164]....
        /*0acc*/ 	.word	0x0000b130
        /*0ad0*/ 	.word	0x00000006
        /*0ad4*/ 	.word	0x00000000
        /*0ad8*/ 	.short	0x010a
        /*0ada*/ 	.byte	0x3f
	.zero		1


	//   ....[165]....
        /*0adc*/ 	.word	0x0000b180
        /*0ae0*/ 	.word	0x00000009
        /*0ae4*/ 	.word	0x00000000
        /*0ae8*/ 	.short	0x010a
        /*0aea*/ 	.byte	0x3f
	.zero		1


	//   ....[166]....
        /*0aec*/ 	.word	0x0000b1d0
        /*0af0*/ 	.word	0x00000006
        /*0af4*/ 	.word	0x00000000
        /*0af8*/ 	.short	0x010a
        /*0afa*/ 	.byte	0x3f
	.zero		1


	//   ....[167]....
        /*0afc*/ 	.word	0x0000b220
        /*0b00*/ 	.word	0x00000009
        /*0b04*/ 	.word	0x00000000
        /*0b08*/ 	.short	0x010a
        /*0b0a*/ 	.byte	0x3f
	.zero		1


	//   ....[168]....
        /*0b0c*/ 	.word	0x0000b270
        /*0b10*/ 	.word	0x00000008
        /*0b14*/ 	.word	0x00000000
        /*0b18*/ 	.short	0x010a
        /*0b1a*/ 	.byte	0x3f
	.zero		1


	//   ....[169]....
        /*0b1c*/ 	.word	0x0000b2c0
        /*0b20*/ 	.word	0x0000000b
        /*0b24*/ 	.word	0x00000000
        /*0b28*/ 	.short	0x010a
        /*0b2a*/ 	.byte	0x3f
	.zero		1


	//----- nvinfo : EIATTR_NUM_MBARRIERS
	.align		4
.L_28:
        /*0b2c*/ 	.byte	0x03, 0x38
        /*0b2e*/ 	.short	0x0050


	//----- nvinfo : EIATTR_EXIT_INSTR_OFFSETS
	.align		4
        /*0b30*/ 	.byte	0x04, 0x1c
        /*0b32*/ 	.short	(.L_30 - .L_29)


	//   ....[0]....
.L_29:
        /*0b34*/ 	.word	0x000015c0


	//   ....[1]....
        /*0b38*/ 	.word	0x00001620


	//   ....[2]....
        /*0b3c*/ 	.word	0x000082a0


	//   ....[3]....
        /*0b40*/ 	.word	0x000082d0


	//   ....[4]....
        /*0b44*/ 	.word	0x0000a4e0


	//----- nvinfo : EIATTR_MAX_THREADS
	.align		4
.L_30:
        /*0b48*/ 	.byte	0x04, 0x05
        /*0b4a*/ 	.short	(.L_32 - .L_31)
.L_31:
        /*0b4c*/ 	.word	0x00000180
        /*0b50*/ 	.word	0x00000001
        /*0b54*/ 	.word	0x00000001


	//----- nvinfo : EIATTR_CRS_STACK_SIZE
	.align		4
.L_32:
        /*0b58*/ 	.byte	0x04, 0x1e
        /*0b5a*/ 	.short	(.L_34 - .L_33)
.L_33:
        /*0b5c*/ 	.word	0x00000000


	//----- nvinfo : EIATTR_CBANK_PARAM_SIZE
	.align		4
.L_34:
        /*0b60*/ 	.byte	0x03, 0x19
        /*0b62*/ 	.short	0x0470


	//----- nvinfo : EIATTR_PARAM_CBANK
	.align		4
        /*0b64*/ 	.byte	0x04, 0x0a
        /*0b66*/ 	.short	(.L_36 - .L_35)
	.align		4
.L_35:
        /*0b68*/ 	.word	index@(.nv.constant0._ZN7cutlass13device_kernelINS_4gemm6kernel13GemmUniversalIN4cute5tupleIJiiiiEEENS1_10collective13CollectiveMmaINS1_37MainloopSm90TmaGmmaWarpSpecializedFP8ILi37ENS5_IJNS4_1CILi1EEESB_SB_EEENS1_32KernelTmaWarpSpecializedPingpongEEENS5_IJNSA_ILi64EEENSA_ILi128EEENSA_ILi32EEEEEENS_12float_e4m3_tENS5_IJlSB_lEEESJ_SK_NS4_8TiledMMAINS4_8MMA_AtomIJNS4_4SM904GMMA31MMA_64x128x32_F32E4M3E4M3_SS_TNILNSO_7ScaleInE1ELSQ_1EEEEEENS4_6LayoutISC_NS5_IJNSA_ILi0EEESU_SU_EEEEENS5_IJNS4_10UnderscoreESX_SX_EEEEENS4_13SM90_TMA_LOADENS4_14ComposedLayoutINS4_7SwizzleILi1ELi4ELi3EEENS4_18smem_ptr_flag_bitsILi8EEENST_INS5_IJNSA_ILi8EEESH_EEENS5_IJSH_SB_EEEEEEEvNS4_8identityES10_S1A_vS1B_EENS_8epilogue10collective6detail29Sm90TmaWarpSpecializedAdapterINS1E_15DefaultEpilogueISJ_SK_SK_NS1D_6thread17LinearCombinationISJ_Li1EffLNS1I_9ScaleType4KindE0ELNS_15FloatRoundStyleE2ESJ_EENS1_15EpilogueDefaultEEEEEvvEEEEvNT_6ParamsE)
        /*0b6c*/ 	.short	0x0210
        /*0b6e*/ 	.short	0x0470


	//----- nvinfo : EIATTR_SW_WAR
	.align		4
.L_36:
        /*0b70*/ 	.byte	0x04, 0x36
        /*0b72*/ 	.short	(.L_38 - .L_37)
.L_37:
        /*0b74*/ 	.word	0x00000008
.L_38:


//--------------------- .nv.callgraph             --------------------------
	.section	.nv.callgraph,"",@"SHT_CUDA_CALLGRAPH"
	.align	4
	.sectionentsize	8
	.align		4
        /*0000*/ 	.word	0x00000000
	.align		4
        /*0004*/ 	.word	0xffffffff
	.align		4
        /*0008*/ 	.word	0x00000000
	.align		4
        /*000c*/ 	.word	0xfffffffe
	.align		4
        /*0010*/ 	.word	0x00000000
	.align		4
        /*0014*/ 	.word	0xfffffffd
	.align		4
        /*0018*/ 	.word	0x00000000
	.align		4
        /*001c*/ 	.word	0xfffffffc


//--------------------- .nv.constant4             --------------------------
	.section	.nv.constant4,"a",@progbits
	.align	8
	.align		8
.nv.constant4:
        /*0000*/ 	.dword	_ZN40_INTERNAL_41724040_4_k_cu_b0a923e8_235914cuda3std3__45__cpo5beginE
	.align		8
        /*0008*/ 	.dword	_ZN40_INTERNAL_41724040_4_k_cu_b0a923e8_235914cuda3std3__45__cpo3endE
	.align		8
        /*0010*/ 	.dword	_ZN40_INTERNAL_41724040_4_k_cu_b0a923e8_235914cuda3std3__45__cpo6cbeginE
	.align		8
        /*0018*/ 	.dword	_ZN40_INTERNAL_41724040_4_k_cu_b0a923e8_235914cuda3std3__45__cpo4cendE
	.align		8
        /*0020*/ 	.dword	_ZN40_INTERNAL_41724040_4_k_cu_b0a923e8_235914cuda3std3__442_GLOBAL__N__41724040_4_k_cu_b0a923e8_235916ignoreE
	.align		8
        /*0028*/ 	.dword	_ZN40_INTERNAL_41724040_4_k_cu_b0a923e8_235914cuda3std3__419piecewise_constructE
	.align		8
        /*0030*/ 	.dword	_ZN40_INTERNAL_41724040_4_k_cu_b0a923e8_235914cuda3std3__48in_placeE
	.align		8
        /*0038*/ 	.dword	_ZN40_INTERNAL_41724040_4_k_cu_b0a923e8_235914cuda3std6ranges3__45__cpo4swapE
	.align		8
        /*0040*/ 	.dword	_ZN40_INTERNAL_41724040_4_k_cu_b0a923e8_235914cuda3std6ranges3__45__cpo9iter_moveE
	.align		8
        /*0048*/ 	.dword	_ZN40_INTERNAL_41724040_4_k_cu_b0a923e8_235914cute7productE
	.align		8
        /*0050*/ 	.dword	_ZN40_INTERNAL_41724040_4_k_cu_b0a923e8_235914cute1_E


//--------------------- .text._ZN7cutlass13device_kernelINS_4gemm6kernel13GemmUniversalIN4cute5tupleIJiiiiEEENS1_10collective13CollectiveMmaINS1_37MainloopSm90TmaGmmaWarpSpecializedFP8ILi37ENS5_IJNS4_1CILi1EEESB_SB_EEENS1_32KernelTmaWarpSpecializedPingpongEEENS5_IJNSA_ILi64EEENSA_ILi128EEENSA_ILi32EEEEEENS_12float_e4m3_tENS5_IJlSB_lEEESJ_SK_NS4_8TiledMMAINS4_8MMA_AtomIJNS4_4SM904GMMA31MMA_64x128x32_F32E4M3E4M3_SS_TNILNSO_7ScaleInE1ELSQ_1EEEEEENS4_6LayoutISC_NS5_IJNSA_ILi0EEESU_SU_EEEEENS5_IJNS4_10UnderscoreESX_SX_EEEEENS4_13SM90_TMA_LOADENS4_14ComposedLayoutINS4_7SwizzleILi1ELi4ELi3EEENS4_18smem_ptr_flag_bitsILi8EEENST_INS5_IJNSA_ILi8EEESH_EEENS5_IJSH_SB_EEEEEEEvNS4_8identityES10_S1A_vS1B_EENS_8epilogue10collective6detail29Sm90TmaWarpSpecializedAdapterINS1E_15DefaultEpilogueISJ_SK_SK_NS1D_6thread17LinearCombinationISJ_Li1EffLNS1I_9ScaleType4KindE0ELNS_15FloatRoundStyleE2ESJ_EENS1_15EpilogueDefaultEEEEEvvEEEEvNT_6ParamsE --------------------------
	.section	.text._ZN7cutlass13device_kernelINS_4gemm6kernel13GemmUniversalIN4cute5tupleIJiiiiEEENS1_10collective13CollectiveMmaINS1_37MainloopSm90TmaGmmaWarpSpecializedFP8ILi37ENS5_IJNS4_1CILi1EEESB_SB_EEENS1_32KernelTmaWarpSpecializedPingpongEEENS5_IJNSA_ILi64EEENSA_ILi128EEENSA_ILi32EEEEEENS_12float_e4m3_tENS5_IJlSB_lEEESJ_SK_NS4_8TiledMMAINS4_8MMA_AtomIJNS4_4SM904GMMA31MMA_64x128x32_F32E4M3E4M3_SS_TNILNSO_7ScaleInE1ELSQ_1EEEEEENS4_6LayoutISC_NS5_IJNSA_ILi0EEESU_SU_EEEEENS5_IJNS4_10UnderscoreESX_SX_EEEEENS4_13SM90_TMA_LOADENS4_14ComposedLayoutINS4_7SwizzleILi1ELi4ELi3EEENS4_18smem_ptr_flag_bitsILi8EEENST_INS5_IJNSA_ILi8EEESH_EEENS5_IJSH_SB_EEEEEEEvNS4_8identityES10_S1A_vS1B_EENS_8epilogue10collective6detail29Sm90TmaWarpSpecializedAdapterINS1E_15DefaultEpilogueISJ_SK_SK_NS1D_6thread17LinearCombinationISJ_Li1EffLNS1I_9ScaleType4KindE0ELNS_15FloatRoundStyleE2ESJ_EENS1_15EpilogueDefaultEEEEEvvEEEEvNT_6ParamsE,"ax",@progbits
	.align	128
.text._ZN7cutlass13device_kernelINS_4gemm6kernel13GemmUniversalIN4cute5tupleIJiiiiEEENS1_10collective13CollectiveMmaINS1_37MainloopSm90TmaGmmaWarpSpecializedFP8ILi37ENS5_IJNS4_1CILi1EEESB_SB_EEENS1_32KernelTmaWarpSpecializedPingpongEEENS5_IJNSA_ILi64EEENSA_ILi128EEENSA_ILi32EEEEEENS_12float_e4m3_tENS5_IJlSB_lEEESJ_SK_NS4_8TiledMMAINS4_8MMA_AtomIJNS4_4SM904GMMA31MMA_64x128x32_F32E4M3E4M3_SS_TNILNSO_7ScaleInE1ELSQ_1EEEEEENS4_6LayoutISC_NS5_IJNSA_ILi0EEESU_SU_EEEEENS5_IJNS4_10UnderscoreESX_SX_EEEEENS4_13SM90_TMA_LOADENS4_14ComposedLayoutINS4_7SwizzleILi1ELi4ELi3EEENS4_18smem_ptr_flag_bitsILi8EEENST_INS5_IJNSA_ILi8EEESH_EEENS5_IJSH_SB_EEEEEEEvNS4_8identityES10_S1A_vS1B_EENS_8epilogue10collective6detail29Sm90TmaWarpSpecializedAdapterINS1E_15DefaultEpilogueISJ_SK_SK_NS1D_6thread17LinearCombinationISJ_Li1EffLNS1I_9ScaleType4KindE0ELNS_15FloatRoundStyleE2ESJ_EENS1_15EpilogueDefaultEEEEEvvEEEEvNT_6ParamsE:
        .type           _ZN7cutlass13device_kernelINS_4gemm6kernel13GemmUniversalIN4cute5tupleIJiiiiEEENS1_10collective13CollectiveMmaINS1_37MainloopSm90TmaGmmaWarpSpecializedFP8ILi37ENS5_IJNS4_1CILi1EEESB_SB_EEENS1_32KernelTmaWarpSpecializedPingpongEEENS5_IJNSA_ILi64EEENSA_ILi128EEENSA_ILi32EEEEEENS_12float_e4m3_tENS5_IJlSB_lEEESJ_SK_NS4_8TiledMMAINS4_8MMA_AtomIJNS4_4SM904GMMA31MMA_64x128x32_F32E4M3E4M3_SS_TNILNSO_7ScaleInE1ELSQ_1EEEEEENS4_6LayoutISC_NS5_IJNSA_ILi0EEESU_SU_EEEEENS5_IJNS4_10UnderscoreESX_SX_EEEEENS4_13SM90_TMA_LOADENS4_14ComposedLayoutINS4_7SwizzleILi1ELi4ELi3EEENS4_18smem_ptr_flag_bitsILi8EEENST_INS5_IJNSA_ILi8EEESH_EEENS5_IJSH_SB_EEEEEEEvNS4_8identityES10_S1A_vS1B_EENS_8epilogue10collective6detail29Sm90TmaWarpSpecializedAdapterINS1E_15DefaultEpilogueISJ_SK_SK_NS1D_6thread17LinearCombinationISJ_Li1EffLNS1I_9ScaleType4KindE0ELNS_15FloatRoundStyleE2ESJ_EENS1_15EpilogueDefaultEEEEEvvEEEEvNT_6ParamsE,@function
        .size           _ZN7cutlass13device_kernelINS_4gemm6kernel13GemmUniversalIN4cute5tupleIJiiiiEEENS1_10collective13CollectiveMmaINS1_37MainloopSm90TmaGmmaWarpSpecializedFP8ILi37ENS5_IJNS4_1CILi1EEESB_SB_EEENS1_32KernelTmaWarpSpecializedPingpongEEENS5_IJNSA_ILi64EEENSA_ILi128EEENSA_ILi32EEEEEENS_12float_e4m3_tENS5_IJlSB_lEEESJ_SK_NS4_8TiledMMAINS4_8MMA_AtomIJNS4_4SM904GMMA31MMA_64x128x32_F32E4M3E4M3_SS_TNILNSO_7ScaleInE1ELSQ_1EEEEEENS4_6LayoutISC_NS5_IJNSA_ILi0EEESU_SU_EEEEENS5_IJNS4_10UnderscoreESX_SX_EEEEENS4_13SM90_TMA_LOADENS4_14ComposedLayoutINS4_7SwizzleILi1ELi4ELi3EEENS4_18smem_ptr_flag_bitsILi8EEENST_INS5_IJNSA_ILi8EEESH_EEENS5_IJSH_SB_EEEEEEEvNS4_8identityES10_S1A_vS1B_EENS_8epilogue10collective6detail29Sm90TmaWarpSpecializedAdapterINS1E_15DefaultEpilogueISJ_SK_SK_NS1D_6thread17LinearCombinationISJ_Li1EffLNS1I_9ScaleType4KindE0ELNS_15FloatRoundStyleE2ESJ_EENS1_15EpilogueDefaultEEEEEvvEEEEvNT_6ParamsE,(.L_x_271 - _ZN7cutlass13device_kernelINS_4gemm6kernel13GemmUniversalIN4cute5tupleIJiiiiEEENS1_10collective13CollectiveMmaINS1_37MainloopSm90TmaGmmaWarpSpecializedFP8ILi37ENS5_IJNS4_1CILi1EEESB_SB_EEENS1_32KernelTmaWarpSpecializedPingpongEEENS5_IJNSA_ILi64EEENSA_ILi128EEENSA_ILi32EEEEEENS_12float_e4m3_tENS5_IJlSB_lEEESJ_SK_NS4_8TiledMMAINS4_8MMA_AtomIJNS4_4SM904GMMA31MMA_64x128x32_F32E4M3E4M3_SS_TNILNSO_7ScaleInE1ELSQ_1EEEEEENS4_6LayoutISC_NS5_IJNSA_ILi0EEESU_SU_EEEEENS5_IJNS4_10UnderscoreESX_SX_EEEEENS4_13SM90_TMA_LOADENS4_14ComposedLayoutINS4_7SwizzleILi1ELi4ELi3EEENS4_18smem_ptr_flag_bitsILi8EEENST_INS5_IJNSA_ILi8EEESH_EEENS5_IJSH_SB_EEEEEEEvNS4_8identityES10_S1A_vS1B_EENS_8epilogue10collective6detail29Sm90TmaWarpSpecializedAdapterINS1E_15DefaultEpilogueISJ_SK_SK_NS1D_6thread17LinearCombinationISJ_Li1EffLNS1I_9ScaleType4KindE0ELNS_15FloatRoundStyleE2ESJ_EENS1_15EpilogueDefaultEEEEEvvEEEEvNT_6ParamsE)
        .other          _ZN7cutlass13device_kernelINS_4gemm6kernel13GemmUniversalIN4cute5tupleIJiiiiEEENS1_10collective13CollectiveMmaINS1_37MainloopSm90TmaGmmaWarpSpecializedFP8ILi37ENS5_IJNS4_1CILi1EEESB_SB_EEENS1_32KernelTmaWarpSpecializedPingpongEEENS5_IJNSA_ILi64EEENSA_ILi128EEENSA_ILi32EEEEEENS_12float_e4m3_tENS5_IJlSB_lEEESJ_SK_NS4_8TiledMMAINS4_8MMA_AtomIJNS4_4SM904GMMA31MMA_64x128x32_F32E4M3E4M3_SS_TNILNSO_7ScaleInE1ELSQ_1EEEEEENS4_6LayoutISC_NS5_IJNSA_ILi0EEESU_SU_EEEEENS5_IJNS4_10UnderscoreESX_SX_EEEEENS4_13SM90_TMA_LOADENS4_14ComposedLayoutINS4_7SwizzleILi1ELi4ELi3EEENS4_18smem_ptr_flag_bitsILi8EEENST_INS5_IJNSA_ILi8EEESH_EEENS5_IJSH_SB_EEEEEEEvNS4_8identityES10_S1A_vS1B_EENS_8epilogue10collective6detail29Sm90TmaWarpSpecializedAdapterINS1E_15DefaultEpilogueISJ_SK_SK_NS1D_6thread17LinearCombinationISJ_Li1EffLNS1I_9ScaleType4KindE0ELNS_15FloatRoundStyleE2ESJ_EENS1_15EpilogueDefaultEEEEEvvEEEEvNT_6ParamsE,@"STO_CUDA_ENTRY STV_DEFAULT"
_ZN7cutlass13device_kernelINS_4gemm6kernel13GemmUniversalIN4cute5tupleIJiiiiEEENS1_10collective13CollectiveMmaINS1_37MainloopSm90TmaGmmaWarpSpecializedFP8ILi37ENS5_IJNS4_1CILi1EEESB_SB_EEENS1_32KernelTmaWarpSpecializedPingpongEEENS5_IJNSA_ILi64EEENSA_ILi128EEENSA_ILi32EEEEEENS_12float_e4m3_tENS5_IJlSB_lEEESJ_SK_NS4_8TiledMMAINS4_8MMA_AtomIJNS4_4SM904GMMA31MMA_64x128x32_F32E4M3E4M3_SS_TNILNSO_7ScaleInE1ELSQ_1EEEEEENS4_6LayoutISC_NS5_IJNSA_ILi0EEESU_SU_EEEEENS5_IJNS4_10UnderscoreESX_SX_EEEEENS4_13SM90_TMA_LOADENS4_14ComposedLayoutINS4_7SwizzleILi1ELi4ELi3EEENS4_18smem_ptr_flag_bitsILi8EEENST_INS5_IJNSA_ILi8EEESH_EEENS5_IJSH_SB_EEEEEEEvNS4_8identityES10_S1A_vS1B_EENS_8epilogue10collective6detail29Sm90TmaWarpSpecializedAdapterINS1E_15DefaultEpilogueISJ_SK_SK_NS1D_6thread17LinearCombinationISJ_Li1EffLNS1I_9ScaleType4KindE0ELNS_15FloatRoundStyleE2ESJ_EENS1_15EpilogueDefaultEEEEEvvEEEEvNT_6ParamsE:
[----:B------:R-:W-:Y:S01]  /*0000*/  LDC R1, c[0x0][0x28] ;  /* 0x00000a00ff017b82 */ /* 0x000fe20000000800 */
[----:B------:R-:W0:Y:S01]  /*0010*/  S2R R13, SR_TID.X ;  /* 0x00000000000d7919 */ /* 0x000e220000002100 */
[----:B------:R-:W-:Y:S01]  /*0020*/  ELECT P0, URZ, PT ;  /* 0x00000000003f782f */ /* 0x000fe20003800000 */
[----:B------:R-:W-:Y:S01]  /*0030*/  BSSY B0, `(.L_x_0) ;  /* 0x000000f000007945 */ /* 0x000fe20003800000 */
[--C-:B0-----:R-:W-:Y:S02]  /*0040*/  SHF.R.U32.HI R0, RZ, 0x5, R13.reuse ;  /* 0x00000005ff007819 */ /* 0x101fe4000001160d */
[----:B------:R-:W-:-:S03]  /*0050*/  SHF.R.U32.HI R4, RZ, 0x7, R13 ;  /* 0x00000007ff047819 */ /* 0x000fc6000001160d */
[----:B------:R-:W0:Y:S04]  /*0060*/  SHFL.IDX PT, R2, R0, RZ, 0x1f ;  /* 0x00001fff00027589 */ /* 0x000e2800000e0000 */
[----:B------:R1:W2:Y:S01]  /*0070*/  SHFL.IDX PT, R5, R4, RZ, 0x1f ;  /* 0x00001fff04057589 */ /* 0x0002a200000e0000 */
[----:B0-----:R-:W-:-:S13]  /*0080*/  ISETP.NE.OR P0, PT, R2, RZ, !P0 ;  /* 0x000000ff0200720c */ /* 0x001fda0004705670 */
[----:B-12---:R-:W-:Y:S05]  /*0090*/  @P0 BRA `(.L_x_1) ;  /* 0x0000000000200947 */ /* 0x006fea0003800000 */
[----:B------:R-:W-:Y:S02]  /*00a0*/  ULDC.64 UR4, c[0x0][0x198] ;  /* 0x0000660000047ab9 */ /* 0x000fe40000000a00 */
[----:B------:R-:W-:Y:S02]  /*00b0*/  UIADD3 UR6, UP0, UR4, 0xf0, URZ ;  /* 0x000000f004067890 */ /* 0x000fe4000ff1e03f */
[----:B------:R-:W-:Y:S02]  /*00c0*/  UIADD3 UR4, UP1, UR4, 0x1f0, URZ ;  /* 0x000001f004047890 */ /* 0x000fe4000ff3e03f */
[----:B------:R-:W-:Y:S02]  /*00d0*/  UIADD3.X UR7, URZ, UR5, URZ, UP0, !UPT ;  /* 0x000000053f077290 */ /* 0x000fe400087fe43f */
[----:B------:R-:W-:-:S07]  /*00e0*/  UIADD3.X UR5, URZ, UR5, URZ, UP1, !UPT ;  /* 0x000000053f057290 */ /* 0x000fce0008ffe43f */
[----:B------:R0:W-:Y:S02]  /*00f0*/  UTMACCTL.PF [UR6] ;  /* 0x00000000060079b9 */ /* 0x0001e40008040000 */
[----:B------:R0:W-:Y:S02]  /*0100*/  UTMACCTL.PF [UR4] ;  /* 0x00000000040079b9 */ /* 0x0001e40008040000 */
[----:B0-----:R-:W-:Y:S01]  /*0110*/  NOP ;  /* 0x0000000000007918 */ /* 0x001fe20000000000 */
.L_x_1:
[----:B------:R-:W-:Y:S05]  /*0120*/  BSYNC B0 ;  /* 0x0000000000007941 */ /* 0x000fea0003800000 */
.L_x_0:
[----:B------:R-:W0:Y:S02]  /*0130*/  SHFL.IDX PT, R3, R0, RZ, 0x1f ;  /* 0x00001fff00037589 */ /* 0x000e2400000e0000 */
[----:B0-----:R-:W-:-:S13]  /*0140*/  ISETP.NE.AND P0, PT, R3, RZ, PT ;  /* 0x000000ff0300720c */ /* 0x001fda0003f05270 */
[----:B------:R-:W-:Y:S05]  /*0150*/  @P0 BRA `(.L_x_2) ;  /* 0x00000004006c0947 */ /* 0x000fea0003800000 */
[----:B------:R-:W-:Y:S01]  /*0160*/  ELECT P0, URZ, PT ;  /* 0x00000000003f782f */ /* 0x000fe20003800000 */
[----:B------:R-:W-:-:S12]  /*0170*/  BSSY B0, `(.L_x_2) ;  /* 0x0000059000007945 */ /* 0x000fd80003800000 */
[----:B------:R-:W-:Y:S05]  /*0180*/  @!P0 BRA `(.L_x_3) ;  /* 0x00000004005c8947 */ /* 0x000fea0003800000 */
[----:B------:R-:W0:Y:S01]  /*0190*/  S2UR UR8, SR_CgaCtaId ;  /* 0x00000000000879c3 */ /* 0x000e220000008800 */
[----:B------:R-:W-:Y:S01]  /*01a0*/  UMOV UR4, 0x400 ;  /* 0x0000040000047882 */ /* 0x000fe20000000000 */
[----:B------:R-:W-:Y:S01]  /*01b0*/  UMOV UR5, 0x1 ;  /* 0x0000000100057882 */ /* 0x000fe20000000000 */
[----:B------:R-:W-:Y:S02]  /*01c0*/  UMOV UR6, 0x80 ;  /* 0x0000008000067882 */ /* 0x000fe40000000000 */
[----:B------:R-:W-:-:S04]  /*01d0*/  UIADD3 UR6, -UR6, 0x100000, URZ ;  /* 0x0010000006067890 */ /* 0x000fc8000fffe13f */
[----:B------:R-:W-:Y:S02]  /*01e0*/  USHF.L.U32 UR7, UR6, 0xb, URZ ;  /* 0x0000000b06077899 */ /* 0x000fe4000800063f */
[----:B------:R-:W-:Y:S02]  /*01f0*/  USHF.L.U32 UR6, UR6, 0x1, URZ ;  /* 0x0000000106067899 */ /* 0x000fe4000800063f */
[----:B0-----:R-:W-:Y:S02]  /*0200*/  ULEA UR8, UR8, UR4, 0x18 ;  /* 0x0000000408087291 */ /* 0x001fe4000f8ec03f */
[----:B------:R-:W-:-:S04]  /*0210*/  UIADD3 UR4, -UR5, 0x100000, URZ ;  /* 0x0010000005047890 */ /* 0x000fc8000fffe13f */
[----:B------:R-:W-:Y:S02]  /*0220*/  USHF.L.U32 UR5, UR4, 0xb, URZ ;  /* 0x0000000b04057899 */ /* 0x000fe4000800063f */
[----:B------:R-:W-:Y:S01]  /*0230*/  USHF.L.U32 UR4, UR4, 0x1, URZ ;  /* 0x0000000104047899 */ /* 0x000fe2000800063f */
[----:B------:R-:W0:Y:S11]  /*0240*/  FENCE.VIEW.ASYNC.S ;  /* 0x00000000000073c6 */ /* 0x000e360000000000 */
[----:B0-----:R0:W1:Y:S01]  /*0250*/  SYNCS.EXCH.64 URZ, [UR8], UR4 ;  /* 0x00000004083f75b2 */ /* 0x0010620008000100 */
[----:B------:R0:W2:Y:S01]  /*0260*/  SYNCS.EXCH.64 URZ, [UR8+0x128], UR6 ;  /* 0x00012806083f75b2 */ /* 0x0000a20008000100 */
[----:B------:R0:W3:Y:S01]  /*0270*/  SYNCS.EXCH.64 URZ, [UR8+0x8], UR4 ;  /* 0x00000804083f75b2 */ /* 0x0000e20008000100 */
[----:B------:R0:W4:Y:S01]  /*0280*/  SYNCS.EXCH.64 URZ, [UR8+0x130], UR6 ;  /* 0x00013006083f75b2 */ /* 0x0001220008000100 */
[----:B------:R0:W0:Y:S01]  /*0290*/  SYNCS.EXCH.64 URZ, [UR8+0x10], UR4 ;  /* 0x00001004083f75b2 */ /* 0x0000220008000100 */
        /* <DEDUP_REMOVED lines=69> */
[----:B-1234-:R-:W-:Y:S01]  /*06f0*/  NOP ;  /* 0x0000000000007918 */ /* 0x01efe20000000000 */
.L_x_3:
[----:B0-----:R-:W-:Y:S05]  /*0700*/  BSYNC B0 ;  /* 0x0000000000007941 */ /* 0x001fea0003800000 */
.L_x_2:
[----:B------:R-:W0:Y:S01]  /*0710*/  SHFL.IDX PT, R6, R0, RZ, 0x1f ;  /* 0x00001fff00067589 */ /* 0x000e2200000e0000 */
[----:B------:R-:W-:Y:S01]  /*0720*/  ELECT P0, URZ, PT ;  /* 0x00000000003f782f */ /* 0x000fe20003800000 */
[----:B------:R-:W-:Y:S01]  /*0730*/  NOP ;  /* 0x0000000000007918 */ /* 0x000fe20000000000 */
[----:B------:R-:W-:Y:S01]  /*0740*/  ELECT P1, URZ, PT ;  /* 0x00000000003f782f */ /* 0x000fe20003820000 */
[----:B------:R1:W2:Y:S01]  /*0750*/  SHFL.IDX PT, R3, R0, RZ, 0x1f ;  /* 0x00001fff00037589 */ /* 0x0002a200000e0000 */
[----:B------:R-:W-:Y:S01]  /*0760*/  UMOV UR4, 0x20 ;  /* 0x0000002000047882 */ /* 0x000fe20000000000 */
[----:B------:R-:W-:Y:S01]  /*0770*/  UMOV UR11, 0x80 ;  /* 0x00000080000b7882 */ /* 0x000fe20000000000 */
[----:B------:R-:W-:Y:S01]  /*0780*/  NOP ;  /* 0x0000000000007918 */ /* 0x000fe20000000000 */
[----:B------:R-:W3:Y:S01]  /*0790*/  SHFL.IDX PT, R4, R4, RZ, 0x1f ;  /* 0x00001fff04047589 */ /* 0x000ee200000e0000 */
[C---:B------:R-:W-:Y:S01]  /*07a0*/  VIADD R33, R5.reuse, 0xffffffff ;  /* 0xffffffff05217836 */ /* 0x040fe20000000000 */
[----:B------:R-:W-:Y:S01]  /*07b0*/  ULDC.64 UR18, c[0x0][0x208] ;  /* 0x0000820000127ab9 */ /* 0x000fe20000000a00 */
[----:B------:R-:W-:-:S02]  /*07c0*/  ISETP.NE.AND P3, PT, R5, RZ, PT ;  /* 0x000000ff0500720c */ /* 0x000fc40003f65270 */
[----:B-1----:R-:W-:Y:S02]  /*07d0*/  SHF.R.S32.HI R0, RZ, 0x1f, R13 ;  /* 0x0000001fff007819 */ /* 0x002fe4000001140d */
[----:B------:R-:W-:Y:S02]  /*07e0*/  ISETP.GE.U32.AND P2, PT, R33, 0x2, PT ;  /* 0x000000022100780c */ /* 0x000fe40003f46070 */
[----:B------:R-:W-:-:S04]  /*07f0*/  LEA.HI R0, R0, R13, RZ, 0x7 ;  /* 0x0000000d00007211 */ /* 0x000fc800078f38ff */
[----:B------:R-:W-:Y:S02]  /*0800*/  LOP3.LUT R0, R0, 0xffffff80, RZ, 0xc0, !PT ;  /* 0xffffff8000007812 */ /* 0x000fe400078ec0ff */
[----:B0-----:R-:W-:-:S03]  /*0810*/  ISETP.NE.OR P0, PT, R6, RZ, !P0 ;  /* 0x000000ff0600720c */ /* 0x001fc60004705670 */
[----:B------:R-:W-:Y:S01]  /*0820*/  IMAD.IADD R11, R13, 0x1, -R0 ;  /* 0x000000010d0b7824 */ /* 0x000fe200078e0a00 */
[----:B--2---:R-:W-:Y:S02]  /*0830*/  ISETP.NE.OR P1, PT, R3, RZ, !P1 ;  /* 0x000000ff0300720c */ /* 0x004fe40004f25670 */
[----:B------:R-:W-:Y:S02]  /*0840*/  SHF.R.S32.HI R3, RZ, 0x1f, R2 ;  /* 0x0000001fff037819 */ /* 0x000fe40000011402 */
[----:B---3--:R-:W-:Y:S02]  /*0850*/  R2UR UR15, R4 ;  /* 0x00000000040f72ca */ /* 0x008fe400000e0000 */
[----:B------:R-:W-:-:S03]  /*0860*/  LEA.HI R3, R3, R2, RZ, 0x2 ;  /* 0x0000000203037211 */ /* 0x000fc600078f10ff */
[----:B------:R-:W-:Y:S01]  /*0870*/  VOTEU.ALL UP0, P0 ;  /* 0x00000000003f7886 */ /* 0x000fe20000000000 */
[----:B------:R-:W-:-:S03]  /*0880*/  LOP3.LUT R3, R3, 0xfffffffc, RZ, 0xc0, !PT ;  /* 0xfffffffc03037812 */ /* 0x000fc600078ec0ff */
[----:B------:R-:W-:Y:S01]  /*0890*/  VOTEU.ALL UP1, P1 ;  /* 0x00000000003f7886 */ /* 0x000fe20000820000 */
[----:B------:R-:W0:Y:S01]  /*08a0*/  @!UP0 S2UR UR7, SR_CgaCtaId ;  /* 0x00000000000789c3 */ /* 0x000e220000008800 */
[----:B------:R-:W-:Y:S01]  /*08b0*/  @!UP0 UMOV UR6, 0x400 ;  /* 0x0000040000068882 */ /* 0x000fe20000000000 */
[----:B------:R-:W-:-:S04]  /*08c0*/  @!UP0 UIADD3 UR4, -UR4, 0x100000, URZ ;  /* 0x0010000004048890 */ /* 0x000fc8000fffe13f */
[----:B------:R-:W-:Y:S02]  /*08d0*/  @!UP0 USHF.L.U32 UR5, UR4, 0xb, URZ ;  /* 0x0000000b04058899 */ /* 0x000fe4000800063f */
[----:B------:R-:W-:Y:S01]  /*08e0*/  @!UP0 USHF.L.U32 UR4, UR4, 0x1, URZ ;  /* 0x0000000104048899 */ /* 0x000fe2000800063f */
[----:B------:R-:W-:Y:S01]  /*08f0*/  IMAD.IADD R20, R2, 0x1, -R3 ;  /* 0x0000000102147824 */ /* 0x000fe200078e0a03 */
[----:B------:R-:W-:Y:S01]  /*0900*/  @!UP1 UMOV UR9, 0x400 ;  /* 0x0000040000099882 */ /* 0x000fe20000000000 */
[----:B------:R-:W-:Y:S01]  /*0910*/  VOTEU.ALL UP2, P1 ;  /* 0x00000000003f7886 */ /* 0x000fe20000840000 */
[----:B------:R-:W-:Y:S01]  /*0920*/  VOTEU.ALL UP3, P1 ;  /* 0x00000000003f7886 */ /* 0x000fe20000860000 */
[----:B------:R-:W-:Y:S01]  /*0930*/  VOTEU.ALL UP4, P1 ;  /* 0x00000000003f7886 */ /* 0x000fe20000880000 */
[----:B------:R-:W1:Y:S01]  /*0940*/  @!UP1 S2UR UR10, SR_CgaCtaId ;  /* 0x00000000000a99c3 */ /* 0x000e620000008800 */
[----:B------:R-:W-:Y:S01]  /*0950*/  VOTEU.ALL UP5, P1 ;  /* 0x00000000003f7886 */ /* 0x000fe200008a0000 */
[----:B0-----:R-:W-:-:S02]  /*0960*/  @!UP0 ULEA UR8, UR7, UR6, 0x18 ;  /* 0x0000000607088291 */ /* 0x001fc4000f8ec03f */
[----:B------:R-:W-:-:S04]  /*0970*/  @!UP1 UIADD3 UR6, -UR11, 0x100000, URZ ;  /* 0x001000000b069890 */ /* 0x000fc8000fffe13f */
[----:B------:R-:W-:Y:S02]  /*0980*/  @!UP1 USHF.L.U32 UR7, UR6, 0xb, URZ ;  /* 0x0000000b06079899 */ /* 0x000fe4000800063f */
[----:B------:R-:W-:Y:S01]  /*0990*/  @!UP1 USHF.L.U32 UR6, UR6, 0x1, URZ ;  /* 0x0000000106069899 */ /* 0x000fe2000800063f */
[----:B------:R-:W-:Y:S01]  /*09a0*/  VOTEU.ALL UP0, P0 ;  /* 0x00000000003f7886 */ /* 0x000fe20000000000 */
[----:B-1----:R-:W-:Y:S01]  /*09b0*/  @!UP1 ULEA UR9, UR10, UR9, 0x18 ;  /* 0x000000090a099291 */ /* 0x002fe2000f8ec03f */
[----:B------:R-:W-:Y:S02]  /*09c0*/  VOTEU.ALL UP1, P0 ;  /* 0x00000000003f7886 */ /* 0x000fe40000020000 */
[----:B------:R-:W-:Y:S01]  /*09d0*/  ULDC.64 UR10, c[0x0][0x598] ;  /* 0x00016600000a7ab9 */ /* 0x000fe20000000a00 */
[----:B------:R-:W-:Y:S01]  /*09e0*/  ISETP.NE.AND P0, PT, R20, 0x3, PT ;  /* 0x000000031400780c */ /* 0x000fe20003f05270 */
[----:B------:R-:W0:Y:S02]  /*09f0*/  FENCE.VIEW.ASYNC.S ;  /* 0x00000000000073c6 */ /* 0x000e240000000000 */
[----:B0-----:R0:W1:Y:S01]  /*0a00*/  @!UP0 SYNCS.EXCH.64 URZ, [UR8+0x280], UR4 ;  /* 0x00028004083f85b2 */ /* 0x0010620008000100 */
[----:B------:R-:W-:-:S02]  /*0a10*/  ISETP.NE.U32.AND P1, PT, RZ, UR10, PT ;  /* 0x0000000aff007c0c */ /* 0x000fc4000bf25070 */
[----:B------:R-:W-:Y:S02]  /*0a20*/  ISETP.EQ.OR P0, PT, R20, RZ, !P0 ;  /* 0x000000ff1400720c */ /* 0x000fe40004702670 */
[----:B------:R-:W-:Y:S02]  /*0a30*/  ISETP.NE.AND.EX P1, PT, RZ, UR11, PT, P1 ;  /* 0x0000000bff007c0c */ /* 0x000fe4000bf25310 */
[----:B------:R-:W-:-:S04]  /*0a40*/  ISETP.EQ.AND P0, PT, R5, RZ, P0 ;  /* 0x000000ff0500720c */ /* 0x000fc80000702270 */
[----:B------:R-:W-:-:S04]  /*0a50*/  SEL R7, RZ, 0x1, !P0 ;  /* 0x00000001ff077807 */ /* 0x000fc80004000000 */
[----:B------:R-:W-:Y:S01]  /*0a60*/  SEL R7, R7, 0x2, P2 ;  /* 0x0000000207077807 */ /* 0x000fe20001000000 */
[----:B------:R0:W1:Y:S01]  /*0a70*/  @!UP1 SYNCS.EXCH.64 URZ, [UR8+0x288], UR4 ;  /* 0x00028804083f95b2 */ /* 0x0000620008000100 */
[----:B------:R-:W-:Y:S01]  /*0a80*/  NOP ;  /* 0x0000000000007918 */ /* 0x000fe20000000000 */
[----:B------:R0:W1:Y:S01]  /*0a90*/  @!UP2 SYNCS.EXCH.64 URZ, [UR9+0x260], UR6 ;  /* 0x00026006093fa5b2 */ /* 0x0000620008000100 */
[----:B------:R0:W1:Y:S01]  /*0aa0*/  @!UP3 SYNCS.EXCH.64 URZ, [UR9+0x268], UR6 ;  /* 0x00026806093fb5b2 */ /* 0x0000620008000100 */
[----:B------:R0:W1:Y:S01]  /*0ab0*/  @!UP4 SYNCS.EXCH.64 URZ, [UR9+0x270], UR6 ;  /* 0x00027006093fc5b2 */ /* 0x0000620008000100 */
[----:B------:R0:W1:Y:S01]  /*0ac0*/  @!UP5 SYNCS.EXCH.64 URZ, [UR9+0x278], UR6 ;  /* 0x00027806093fd5b2 */ /* 0x0000620008000100 */
[----:B------:R-:W-:Y:S01]  /*0ad0*/  NOP ;  /* 0x0000000000007918 */ /* 0x000fe20000000000 */
[----:B-1----:R-:W-:Y:S06]  /*0ae0*/  BAR.SYNC.DEFER_BLOCKING 0x0 ;  /* 0x0000000000007b1d */ /* 0x002fec0000010000 */
[----:B0-----:R-:W-:Y:S05]  /*0af0*/  @!P1 BRA `(.L_x_4) ;  /* 0x00000000001c9947 */ /* 0x001fea0003800000 */
[----:B------:R-:W0:Y:S02]  /*0b00*/  LDC.64 R2, c[0x0][0x598] ;  /* 0x00016600ff027b82 */ /* 0x000e240000000a00 */
[----:B0-----:R-:W2:Y:S02]  /*0b10*/  LDG.E.64 R2, desc[UR18][R2.64] ;  /* 0x0000001202027981 */ /* 0x001ea4000c1e1b00 */
[----:B--2---:R-:W-:-:S04]  /*0b20*/  ISETP.NE.U32.AND P0, PT, R2, RZ, PT ;  /* 0x000000ff0200720c */ /* 0x004fc80003f05070 */
[----:B------:R-:W-:-:S13]  /*0b30*/  ISETP.NE.AND.EX P0, PT, R3, RZ, PT, P0 ;  /* 0x000000ff0300720c */ /* 0x000fda0003f05300 */
[----:B------:R-:W-:Y:S05]  /*0b40*/  @!P0 BRA `(.L_x_4) ;  /* 0x0000000000088947 */ /* 0x000fea0003800000 */
[----:B------:R2:W5:Y:S01]  /*0b50*/  LD.E R10, desc[UR18][R2.64] ;  /* 0x00000012020a7980 */ /* 0x000562000c101900 */
[----:B------:R-:W-:Y:S05]  /*0b60*/  BRA `(.L_x_5) ;  /* 0x0000000000207947 */ /* 0x000fea0003800000 */
.L_x_4:
[----:B------:R-:W-:Y:S02]  /*0b70*/  ULDC.64 UR4, c[0x0][0x588] ;  /* 0x0001620000047ab9 */ /* 0x000fe40000000a00 */
[----:B------:R-:W-:-:S04]  /*0b80*/  ISETP.NE.U32.AND P0, PT, RZ, UR4, PT ;  /* 0x00000004ff007c0c */ /* 0x000fc8000bf05070 */
[----:B------:R-:W-:-:S13]  /*0b90*/  ISETP.NE.AND.EX P0, PT, RZ, UR5, PT, P0 ;  /* 0x00000005ff007c0c */ /* 0x000fda000bf05300 */
[----:B------:R-:W-:Y:S05]  /*0ba0*/  @!P0 BRA `(.L_x_6) ;  /* 0x00000000000c8947 */ /* 0x000fea0003800000 */
[----:B------:R-:W0:Y:S02]  /*0bb0*/  LDC.64 R2, c[0x0][0x588] ;  /* 0x00016200ff027b82 */ /* 0x000e240000000a00 */
[----:B0-----:R0:W5:Y:S01]  /*0bc0*/  LDG.E R10, desc[UR18][R2.64] ;  /* 0x00000012020a7981 */ /* 0x001162000c1e1900 */
[----:B------:R-:W-:Y:S05]  /*0bd0*/  BRA `(.L_x_5) ;  /* 0x0000000000047947 */ /* 0x000fea0003800000 */
.L_x_6:
[----:B------:R-:W1:Y:S02]  /*0be0*/  LDC R10, c[0x0][0x580] ;  /* 0x00016000ff0a7b82 */ /* 0x000e640000000800 */
.L_x_5:
[----:B------:R-:W-:Y:S02]  /*0bf0*/  ULDC.64 UR4, c[0x0][0x5a0] ;  /* 0x0001680000047ab9 */ /* 0x000fe40000000a00 */
[----:B------:R-:W-:-:S04]  /*0c00*/  ISETP.NE.U32.AND P0, PT, RZ, UR4, PT ;  /* 0x00000004ff007c0c */ /* 0x000fc8000bf05070 */
[----:B------:R-:W-:-:S13]  /*0c10*/  ISETP.NE.AND.EX P0, PT, RZ, UR5, PT, P0 ;  /* 0x00000005ff007c0c */ /* 0x000fda000bf05300 */
[----:B------:R-:W-:Y:S05]  /*0c20*/  @!P0 BRA `(.L_x_7) ;  /* 0x00000000001c8947 */ /* 0x000fea0003800000 */
[----:B0-2---:R-:W0:Y:S02]  /*0c30*/  LDC.64 R2, c[0x0][0x5a0] ;  /* 0x00016800ff027b82 */ /* 0x005e240000000a00 */
[----:B0-----:R-:W2:Y:S02]  /*0c40*/  LDG.E.64 R2, desc[UR18][R2.64] ;  /* 0x0000001202027981 */ /* 0x001ea4000c1e1b00 */
[----:B--2---:R-:W-:-:S04]  /*0c50*/  ISETP.NE.U32.AND P0, PT, R2, RZ, PT ;  /* 0x000000ff0200720c */ /* 0x004fc80003f05070 */
[----:B------:R-:W-:-:S13]  /*0c60*/  ISETP.NE.AND.EX P0, PT, R3, RZ, PT, P0 ;  /* 0x000000ff0300720c */ /* 0x000fda0003f05300 */
[----:B------:R-:W-:Y:S05]  /*0c70*/  @!P0 BRA `(.L_x_7) ;  /* 0x0000000000088947 */ /* 0x000fea0003800000 */
[----:B------:R0:W5:Y:S01]  /*0c80*/  LD.E R12, desc[UR18][R2.64] ;  /* 0x00000012020c7980 */ /* 0x000162000c101900 */
[----:B------:R-:W-:Y:S05]  /*0c90*/  BRA `(.L_x_8) ;  /* 0x0000000000207947 */ /* 0x000fea0003800000 */
.L_x_7:
[----:B------:R-:W-:Y:S02]  /*0ca0*/  ULDC.64 UR4, c[0x0][0x590] ;  /* 0x0001640000047ab9 */ /* 0x000fe40000000a00 */
[----:B------:R-:W-:-:S04]  /*0cb0*/  ISETP.NE.U32.AND P0, PT, RZ, UR4, PT ;  /* 0x00000004ff007c0c */ /* 0x000fc8000bf05070 */
[----:B------:R-:W-:-:S13]  /*0cc0*/  ISETP.NE.AND.EX P0, PT, RZ, UR5, PT, P0 ;  /* 0x00000005ff007c0c */ /* 0x000fda000bf05300 */
[----:B------:R-:W-:Y:S05]  /*0cd0*/  @!P0 BRA `(.L_x_9) ;  /* 0x00000000000c8947 */ /* 0x000fea0003800000 */
[----:B0-2---:R-:W0:Y:S02]  /*0ce0*/  LDC.64 R2, c[0x0][0x590] ;  /* 0x00016400ff027b82 */ /* 0x005e240000000a00 */
[----:B0-----:R4:W5:Y:S01]  /*0cf0*/  LDG.E R12, desc[UR18][R2.64] ;  /* 0x00000012020c7981 */ /* 0x001962000c1e1900 */
[----:B------:R-:W-:Y:S05]  /*0d00*/  BRA `(.L_x_8) ;  /* 0x0000000000047947 */ /* 0x000fea0003800000 */
.L_x_9:
[----:B------:R-:W3:Y:S02]  /*0d10*/  LDC R12, c[0x0][0x584] ;  /* 0x00016100ff0c7b82 */ /* 0x000ee40000000800 */
.L_x_8:
[----:B------:R-:W1:Y:S01]  /*0d20*/  LDC R0, c[0x0][0x65c] ;  /* 0x00019700ff007b82 */ /* 0x000e620000000800 */
[----:B------:R-:W0:Y:S01]  /*0d30*/  S2R R21, SR_CTAID.Y ;  /* 0x0000000000157919 */ /* 0x000e220000002600 */
[----:B------:R-:W-:Y:S01]  /*0d40*/  ULDC UR8, c[0x0][0x28c] ;  /* 0x0000a30000087ab9 */ /* 0x000fe20000000800 */
[----:B------:R-:W-:Y:S01]  /*0d50*/  ISETP.NE.AND P0, PT, R5, 0x2, PT ;  /* 0x000000020500780c */ /* 0x000fe20003f05270 */
[----:B------:R-:W-:Y:S01]  /*0d60*/  UIADD3 UR8, UR8, 0x1f, URZ ;  /* 0x0000001f08087890 */ /* 0x000fe2000fffe03f */
[----:B------:R-:W3:Y:S01]  /*0d70*/  S2R R14, SR_CTAID.X ;  /* 0x00000000000e7919 */ /* 0x000ee20000002500 */
[----:B------:R-:W-:Y:S01]  /*0d80*/  UMOV UR5, URZ ;  /* 0x0000003f00057c82 */ /* 0x000fe20008000000 */
[----:B------:R-:W-:Y:S01]  /*0d90*/  UMOV UR4, URZ ;  /* 0x0000003f00047c82 */ /* 0x000fe20008000000 */
[----:B------:R-:W-:-:S04]  /*0da0*/  USHF.R.S32.HI UR9, URZ, 0x1f, UR8 ;  /* 0x0000001f3f097899 */ /* 0x000fc80008011408 */
[----:B------:R-:W-:-:S04]  /*0db0*/  ULEA.HI UR9, UR9, UR8, URZ, 0x5 ;  /* 0x0000000809097291 */ /* 0x000fc8000f8f283f */
[----:B------:R-:W-:Y:S01]  /*0dc0*/  USHF.R.S32.HI UR13, URZ, 0x5, UR9 ;  /* 0x000000053f0d7899 */ /* 0x000fe20008011409 */
[----:B-1----:R-:W-:-:S13]  /*0dd0*/  ISETP.NE.AND P2, PT, R0, 0x1, PT ;  /* 0x000000010000780c */ /* 0x002fda0003f45270 */
[----:B------:R-:W3:Y:S01]  /*0de0*/  @P2 LDC R15, c[0x0][0x10] ;  /* 0x00000400ff0f2b82 */ /* 0x000ee20000000800 */
[----:B0-2-4-:R-:W-:Y:S02]  /*0df0*/  @P2 IMAD.MOV.U32 R2, RZ, RZ, R21 ;  /* 0x000000ffff022224 */ /* 0x015fe400078e0015 */
[----:B------:R-:W-:Y:S02]  /*0e00*/  @P2 IMAD.MOV.U32 R3, RZ, RZ, RZ ;  /* 0x000000ffff032224 */ /* 0x000fe400078e00ff */
[----:B------:R-:W-:-:S03]  /*0e10*/  @P2 IMAD.MOV.U32 R5, RZ, RZ, RZ ;  /* 0x000000ffff052224 */ /* 0x000fc600078e00ff */
[----:B------:R-:W0:Y:S01]  /*0e20*/  @!P2 LDC R9, c[0x0][0xc] ;  /* 0x00000300ff09ab82 */ /* 0x000e220000000800 */
[----:B------:R-:W-:Y:S01]  /*0e30*/  ULDC UR6, c[0x0][0xc] ;  /* 0x0000030000067ab9 */ /* 0x000fe20000000800 */
[----:B------:R-:W-:Y:S02]  /*0e40*/  ULDC UR7, c[0x0][0x10] ;  /* 0x0000040000077ab9 */ /* 0x000fe40000000800 */
[----:B------:R-:W-:-:S04]  /*0e50*/  UIMAD.WIDE.U32 UR6, UR6, UR7, URZ ;  /* 0x00000007060672a5 */ /* 0x000fc8000f8e003f */
[----:B------:R-:W1:Y:S01]  /*0e60*/  LDC R8, c[0x0][0x14] ;  /* 0x00000500ff087b82 */ /* 0x000e620000000800 */
[----:B---3--:R-:W-:-:S04]  /*0e70*/  @P2 IMAD.WIDE.U32 R2, R14, R15, R2 ;  /* 0x0000000f0e022225 */ /* 0x008fc800078e0002 */
[----:B------:R-:W-:Y:S02]  /*0e80*/  IMAD.MOV.U32 R15, RZ, RZ, RZ ;  /* 0x000000ffff0f7224 */ /* 0x000fe400078e00ff */
[----:B------:R-:W-:Y:S02]  /*0e90*/  @P2 IMAD.IADD R3, R3, 0x1, R5 ;  /* 0x0000000103032824 */ /* 0x000fe400078e0205 */
[----:B0-----:R-:W-:-:S04]  /*0ea0*/  @!P2 IMAD.WIDE.U32 R4, R9, R21, R14 ;  /* 0x000000150904a225 */ /* 0x001fc800078e000e */
[----:B------:R-:W-:Y:S02]  /*0eb0*/  @!P2 IMAD.MOV.U32 R2, RZ, RZ, R4 ;  /* 0x000000ffff02a224 */ /* 0x000fe400078e0004 */
[----:B------:R-:W-:Y:S02]  /*0ec0*/  @!P2 IMAD.MOV.U32 R3, RZ, RZ, R5 ;  /* 0x000000ffff03a224 */ /* 0x000fe400078e0005 */
[C---:B-1----:R-:W-:Y:S02]  /*0ed0*/  IMAD R17, R8.reuse, UR7, RZ ;  /* 0x0000000708117c24 */ /* 0x042fe4000f8e02ff */
[----:B------:R-:W-:Y:S01]  /*0ee0*/  IMAD.WIDE.U32 R8, R8, UR6, RZ ;  /* 0x0000000608087c25 */ /* 0x000fe2000f8e00ff */
[----:B------:R-:W-:-:S03]  /*0ef0*/  ULDC.64 UR6, c[0x0][0x650] ;  /* 0x0001940000067ab9 */ /* 0x000fc60000000a00 */
[----:B------:R-:W-:Y:S01]  /*0f00*/  IMAD.IADD R0, R9, 0x1, R17 ;  /* 0x0000000109007824 */ /* 0x000fe200078e0211 */
[----:B------:R-:W-:Y:S06]  /*0f10*/  @P0 BRA `(.L_x_10) ;  /* 0x0000000000280947 */ /* 0x000fec0003800000 */
[----:B------:R-:W-:Y:S01]  /*0f20*/  UIMAD.WIDE.U32 UR4, UR13, -0x45306eb3, URZ ;  /* 0xbacf914d0d0478a5 */ /* 0x000fe2000f8e003f */
[----:B------:R-:W-:Y:S01]  /*0f30*/  IADD3 R2, P0, R2, R8, RZ ;  /* 0x0000000802027210 */ /* 0x000fe20007f1e0ff */
[----:B------:R-:W-:Y:S02]  /*0f40*/  UISETP.GE.U32.AND UP0, UPT, UR13, 0x25, UPT ;  /* 0x000000250d00788c */ /* 0x000fe4000bf06070 */
[----:B------:R-:W-:Y:S02]  /*0f50*/  UIADD3 UR4, -UR5, UR13, URZ ;  /* 0x0000000d05047290 */ /* 0x000fe4000fffe13f */
[----:B------:R-:W-:Y:S02]  /*0f60*/  IMAD.X R3, R0, 0x1, R3, P0 ;  /* 0x0000000100037824 */ /* 0x000fe400000e0603 */
[----:B------:R-:W-:-:S04]  /*0f70*/  ULEA.HI UR4, UR4, UR5, URZ, 0x1f ;  /* 0x0000000504047291 */ /* 0x000fc8000f8ff83f */
[----:B------:R-:W-:-:S03]  /*0f80*/  USHF.R.U32.HI UR5, URZ, 0x5, UR4 ;  /* 0x000000053f057899 */ /* 0x000fc60008011604 */
[----:B------:R-:W-:Y:S01]  /*0f90*/  UMOV UR4, URZ ;  /* 0x0000003f00047c82 */ /* 0x000fe20008000000 */
[----:B------:R-:W-:Y:S02]  /*0fa0*/  @UP0 ULOP3.LUT UR4, UR5, 0x1, URZ, 0xc0, !UPT ;  /* 0x0000000105040892 */ /* 0x000fe4000f8ec03f */
[----:B------:R-:W-:-:S12]  /*0fb0*/  UIMAD UR5, UR5, -0x25, UR13 ;  /* 0xffffffdb050578a4 */ /* 0x000fd8000f8e020d */
.L_x_10:
[----:B------:R-:W-:Y:S01]  /*0fc0*/  ISETP.GE.U32.AND P0, PT, R2, UR6, PT ;  /* 0x0000000602007c0c */ /* 0x000fe2000bf06070 */
[----:B------:R-:W-:Y:S01]  /*0fd0*/  IMAD.MOV.U32 R6, RZ, RZ, -0x1 ;  /* 0xffffffffff067424 */ /* 0x000fe200078e00ff */
[----:B------:R-:W-:Y:S01]  /*0fe0*/  PRMT R16, RZ, 0x7610, R16 ;  /* 0x00007610ff107816 */ /* 0x000fe20000000010 */
[----:B------:R-:W-:Y:S01]  /*0ff0*/  IMAD.MOV.U32 R5, RZ, RZ, -0x1 ;  /* 0xffffffffff057424 */ /* 0x000fe200078e00ff */
[----:B------:R-:W-:Y:S01]  /*1000*/  ISETP.GE.U32.AND.EX P0, PT, R3, UR7, PT, P0 ;  /* 0x0000000703007c0c */ /* 0x000fe2000bf06100 */
[----:B------:R-:W-:-:S12]  /*1010*/  IMAD.MOV.U32 R4, RZ, RZ, -0x1 ;  /* 0xffffffffff047424 */ /* 0x000fd800078e00ff */
[----:B------:R-:W-:Y:S05]  /*1020*/  @P0 BRA `(.L_x_11) ;  /* 0x00000004005c0947 */ /* 0x000fea0003800000 */
[----:B------:R-:W0:Y:S01]  /*1030*/  LDC.64 R24, c[0x0][0x628] ;  /* 0x00018a00ff187b82 */ /* 0x000e220000000a00 */
[----:B------:R-:W-:Y:S02]  /*1040*/  IMAD.MOV.U32 R4, RZ, RZ, R2 ;  /* 0x000000ffff047224 */ /* 0x000fe400078e0002 */
[----:B------:R-:W-:-:S05]  /*1050*/  IMAD.MOV.U32 R5, RZ, RZ, R3 ;  /* 0x000000ffff057224 */ /* 0x000fca00078e0003 */
[----:B------:R-:W1:Y:S08]  /*1060*/  LDC R6, c[0x0][0x630] ;  /* 0x00018c00ff067b82 */ /* 0x000e700000000800 */
[----:B------:R-:W2:Y:S01]  /*1070*/  LDC.64 R26, c[0x0][0x620] ;  /* 0x00018800ff1a7b82 */ /* 0x000ea20000000a00 */
[----:B0-----:R-:W-:-:S04]  /*1080*/  ISETP.NE.U32.AND P0, PT, R24, RZ, PT ;  /* 0x000000ff1800720c */ /* 0x001fc80003f05070 */
[----:B------:R-:W-:-:S13]  /*1090*/  ISETP.NE.AND.EX P0, PT, R25, RZ, PT, P0 ;  /* 0x000000ff1900720c */ /* 0x000fda0003f05300 */
[----:B-12---:R-:W-:Y:S05]  /*10a0*/  @!P0 BRA `(.L_x_12) ;  /* 0x0000000000288947 */ /* 0x006fea0003800000 */
[----:B------:R-:W0:Y:S02]  /*10b0*/  LDC R19, c[0x0][0x634] ;  /* 0x00018d00ff137b82 */ /* 0x000e240000000800 */
[----:B0-----:R-:W-:-:S05]  /*10c0*/  IADD3 R19, P0, R2, R19, RZ ;  /* 0x0000001302137210 */ /* 0x001fca0007f1e0ff */
[----:B------:R-:W-:-:S04]  /*10d0*/  IMAD.X R23, RZ, RZ, R3, P0 ;  /* 0x000000ffff177224 */ /* 0x000fc800000e0603 */
[----:B------:R-:W-:-:S04]  /*10e0*/  IMAD.WIDE.U32 R4, R23, R24, RZ ;  /* 0x0000001817047225 */ /* 0x000fc800078e00ff */
[----:B------:R-:W-:-:S04]  /*10f0*/  IMAD.WIDE.U32 R16, P0, R19, R25, R4 ;  /* 0x0000001913107225 */ /* 0x000fc80007800004 */
[----:B------:R-:W-:-:S04]  /*1100*/  IMAD.WIDE.U32 R4, R19, R24, RZ ;  /* 0x0000001813047225 */ /* 0x000fc800078e00ff */
[----:B------:R-:W-:Y:S01]  /*1110*/  IMAD.X R19, RZ, RZ, RZ, P0 ;  /* 0x000000ffff137224 */ /* 0x000fe200000e06ff */
[----:B------:R-:W-:Y:S01]  /*1120*/  IADD3 RZ, P0, R5, R16, RZ ;  /* 0x0000001005ff7210 */ /* 0x000fe20007f1e0ff */
[----:B------:R-:W-:-:S04]  /*1130*/  IMAD.MOV.U32 R18, RZ, RZ, R17 ;  /* 0x000000ffff127224 */ /* 0x000fc800078e0011 */
[----:B------:R-:W-:-:S08]  /*1140*/  IMAD.WIDE.U32.X R4, R23, R25, R18, P0 ;  /* 0x0000001917047225 */ /* 0x000fd000000e0412 */
.L_x_12:
[--C-:B------:R-:W-:Y:S01]  /*1150*/  SHF.R.U64 R32, R4, R6, R5.reuse ;  /* 0x0000000604207219 */ /* 0x100fe20000001205 */
[----:B------:R-:W0:Y:S01]  /*1160*/  LDC.64 R28, c[0x0][0x640] ;  /* 0x00019000ff1c7b82 */ /* 0x000e220000000a00 */
[----:B------:R-:W-:Y:S01]  /*1170*/  I2FP.F32.U32 R4, R14 ;  /* 0x0000000e00047245 */ /* 0x000fe20000201000 */
[----:B------:R-:W-:Y:S01]  /*1180*/  ULDC UR6, c[0x0][0x150] ;  /* 0x0000540000067ab9 */ /* 0x000fe20000000800 */
[----:B------:R-:W-:Y:S02]  /*1190*/  SHF.R.U32.HI R5, RZ, R6, R5 ;  /* 0x00000006ff057219 */ /* 0x000fe40000011605 */
[----:B------:R-:W-:Y:S01]  /*11a0*/  IADD3 R17, P0, RZ, -R32, RZ ;  /* 0x80000020ff117210 */ /* 0x000fe20007f1e0ff */
[----:B------:R-:W-:Y:S01]  /*11b0*/  FMUL R6, R4, UR6 ;  /* 0x0000000604067c20 */ /* 0x000fe20008400000 */
[----:B------:R-:W-:Y:S01]  /*11c0*/  ULDC UR6, c[0x0][0x154] ;  /* 0x0000550000067ab9 */ /* 0x000fe20000000800 */
[----:B------:R-:W1:Y:S02]  /*11d0*/  LDC R18, c[0x0][0x618] ;  /* 0x00018600ff127b82 */ /* 0x000e640000000800 */
[----:B------:R-:W-:-:S02]  /*11e0*/  IMAD.X R19, RZ, RZ, ~R5, P0 ;  /* 0x000000ffff137224 */ /* 0x000fc400000e0e05 */
[----:B------:R-:W2:Y:S01]  /*11f0*/  F2I.U32.TRUNC.NTZ R6, R6 ;  /* 0x0000000600067305 */ /* 0x000ea2000020f000 */
[----:B------:R-:W-:-:S03]  /*1200*/  IMAD.WIDE.U32 R4, R17, R26, R2 ;  /* 0x0000001a11047225 */ /* 0x000fc600078e0002 */
[----:B------:R-:W3:Y:S01]  /*1210*/  LDC R15, c[0x0][0x144] ;  /* 0x00005100ff0f7b82 */ /* 0x000ee20000000800 */
[----:B------:R-:W-:-:S04]  /*1220*/  IMAD R16, R19, R26, RZ ;  /* 0x0000001a13107224 */ /* 0x000fc800078e02ff */
[----:B------:R-:W-:-:S03]  /*1230*/  IMAD R17, R17, R27, R16 ;  /* 0x0000001b11117224 */ /* 0x000fc600078e0210 */
[----:B------:R-:W4:Y:S01]  /*1240*/  LDC R22, c[0x0][0x608] ;  /* 0x00018200ff167b82 */ /* 0x000f220000000800 */
[----:B------:R-:W-:Y:S01]  /*1250*/  IMAD.IADD R17, R5, 0x1, R17 ;  /* 0x0000000105117824 */ /* 0x000fe200078e0211 */
[----:B0-----:R-:W-:Y:S01]  /*1260*/  ISETP.NE.U32.AND P0, PT, R28, RZ, PT ;  /* 0x000000ff1c00720c */ /* 0x001fe20003f05070 */
[----:B--2---:R-:W-:-:S03]  /*1270*/  IMAD.MOV R5, RZ, RZ, -R6 ;  /* 0x000000ffff057224 */ /* 0x004fc600078e0a06 */
[----:B------:R-:W-:Y:S02]  /*1280*/  ISETP.NE.AND.EX P0, PT, R29, RZ, PT, P0 ;  /* 0x000000ff1d00720c */ /* 0x000fe40003f05300 */
[----:B------:R-:W0:Y:S01]  /*1290*/  LDC R19, c[0x0][0x658] ;  /* 0x00019600ff137b82 */ /* 0x000e220000000800 */
[-CC-:B-1----:R-:W-:Y:S02]  /*12a0*/  SHF.R.U64 R26, R4, R18.reuse, R17.reuse ;  /* 0x00000012041a7219 */ /* 0x182fe40000001211 */
[----:B------:R-:W-:Y:S02]  /*12b0*/  I2FP.F32.U32 R4, R21 ;  /* 0x0000001500047245 */ /* 0x000fe40000201000 */
[----:B------:R-:W-:Y:S01]  /*12c0*/  SHF.R.U32.HI R17, RZ, R18, R17 ;  /* 0x00000012ff117219 */ /* 0x000fe20000011611 */
[----:B------:R-:W-:Y:S02]  /*12d0*/  IMAD.MOV.U32 R18, RZ, RZ, 0x1 ;  /* 0x00000001ff127424 */ /* 0x000fe400078e00ff */
[----:B------:R-:W1:Y:S01]  /*12e0*/  LDC R24, c[0x0][0x148] ;  /* 0x00005200ff187b82 */ /* 0x000e620000000800 */
[----:B---3--:R-:W-:-:S02]  /*12f0*/  IMAD R6, R15, R5, R14 ;  /* 0x000000050f067224 */ /* 0x008fc400078e020e */
[----:B------:R-:W-:Y:S01]  /*1300*/  FMUL R5, R4, UR6 ;  /* 0x0000000604057c20 */ /* 0x000fe20008400000 */
[----:B------:R-:W-:-:S04]  /*1310*/  IMAD.MOV.U32 R4, RZ, RZ, -0x1 ;  /* 0xffffffffff047424 */ /* 0x000fc800078e00ff */
[----:B------:R-:W2:Y:S01]  /*1320*/  LDC R25, c[0x0][0x600] ;  /* 0x00018000ff197b82 */ /* 0x000ea20000000800 */
[-CC-:B----4-:R-:W-:Y:S02]  /*1330*/  SHF.R.U64 R34, R26, R22.reuse, R17.reuse ;  /* 0x000000161a227219 */ /* 0x190fe40000001211 */
[----:B------:R-:W-:Y:S02]  /*1340*/  SHF.R.U32.HI R14, RZ, R22, R17 ;  /* 0x00000016ff0e7219 */ /* 0x000fe40000011611 */
[----:B------:R3:W4:Y:S03]  /*1350*/  F2I.U32.TRUNC.NTZ R22, R5 ;  /* 0x0000000500167305 */ /* 0x000726000020f000 */
[----:B------:R-:W1:Y:S01]  /*1360*/  LDC R27, c[0x0][0x648] ;  /* 0x00019200ff1b7b82 */ /* 0x000e620000000800 */
[-C--:B0-----:R-:W-:Y:S02]  /*1370*/  SHF.R.U64 R36, R34, R19.reuse, R14 ;  /* 0x0000001322247219 */ /* 0x081fe4000000120e */
[----:B------:R-:W-:-:S02]  /*1380*/  SHF.L.U32 R4, R4, R19, RZ ;  /* 0x0000001304047219 */ /* 0x000fc400000006ff */
[-C--:B------:R-:W-:Y:S02]  /*1390*/  SHF.R.U32.HI R14, RZ, R19.reuse, R14 ;  /* 0x00000013ff0e7219 */ /* 0x080fe4000001160e */
[----:B------:R-:W-:Y:S01]  /*13a0*/  SHF.L.U32 R18, R18, R19, RZ ;  /* 0x0000001312127219 */ /* 0x000fe200000006ff */
[----:B------:R-:W0:Y:S01]  /*13b0*/  LDC R31, c[0x0][0x638] ;  /* 0x00018e00ff1f7b82 */ /* 0x000e220000000800 */
[----:B------:R-:W-:Y:S01]  /*13c0*/  LOP3.LUT R19, RZ, R4, RZ, 0x33, !PT ;  /* 0x00000004ff137212 */ /* 0x000fe200078e33ff */
[----:B------:R-:W-:Y:S02]  /*13d0*/  IMAD.MOV.U32 R4, RZ, RZ, R36 ;  /* 0x000000ffff047224 */ /* 0x000fe400078e0024 */
[----:B---3--:R-:W-:-:S04]  /*13e0*/  IMAD.MOV.U32 R5, RZ, RZ, R14 ;  /* 0x000000ffff057224 */ /* 0x008fc800078e000e */
[----:B------:R-:W3:Y:S01]  /*13f0*/  LDC R30, c[0x0][0x610] ;  /* 0x00018400ff1e7b82 */ /* 0x000ee20000000800 */
[----:B----4-:R-:W-:Y:S05]  /*1400*/  @!P0 BRA `(.L_x_13) ;  /* 0x0000000000288947 */ /* 0x010fea0003800000 */
[----:B------:R-:W4:Y:S02]  /*1410*/  LDC R17, c[0x0][0x64c] ;  /* 0x00019300ff117b82 */ /* 0x000f240000000800 */
[----:B----4-:R-:W-:-:S05]  /*1420*/  IADD3 R17, P0, R36, R17, RZ ;  /* 0x0000001124117210 */ /* 0x010fca0007f1e0ff */
        /* <DEDUP_REMOVED lines=8> */
.L_x_13:
[----:B-1----:R-:W-:Y:S01]  /*14b0*/  SHF.R.U64 R4, R4, R27, R5 ;  /* 0x0000001b04047219 */ /* 0x002fe20000001205 */
[----:B--2---:R-:W-:Y:S01]  /*14c0*/  VIADD R5, R25, 0xffffffff ;  /* 0xffffffff19057836 */ /* 0x004fe20000000000 */
[----:B------:R-:W-:Y:S01]  /*14d0*/  LOP3.LUT R19, R34, R19, RZ, 0xc0, !PT ;  /* 0x0000001322137212 */ /* 0x000fe200078ec0ff */
[----:B------:R-:W-:Y:S02]  /*14e0*/  IMAD.MOV R22, RZ, RZ, -R22 ;  /* 0x000000ffff167224 */ /* 0x000fe400078e0a16 */
[----:B------:R-:W-:Y:S01]  /*14f0*/  IMAD.MOV R14, RZ, RZ, -R4 ;  /* 0x000000ffff0e7224 */ /* 0x000fe200078e0a04 */
[----:B------:R-:W-:Y:S01]  /*1500*/  LOP3.LUT R5, R26, R5, RZ, 0xc0, !PT ;  /* 0x000000051a057212 */ /* 0x000fe200078ec0ff */
[----:B------:R-:W-:Y:S02]  /*1510*/  IMAD R19, R18, R4, R19 ;  /* 0x0000000412137224 */ /* 0x000fe400078e0213 */
[----:B------:R-:W-:Y:S02]  /*1520*/  @P2 IMAD R6, R24, R22, R21 ;  /* 0x0000001618062224 */ /* 0x000fe400078e0215 */
[----:B0-----:R-:W-:-:S02]  /*1530*/  IMAD R4, R14, R31, R36 ;  /* 0x0000001f0e047224 */ /* 0x001fc400078e0224 */
[----:B---3--:R-:W-:Y:S02]  /*1540*/  IMAD R6, R19, R30, R6 ;  /* 0x0000001e13067224 */ /* 0x008fe400078e0206 */
[----:B------:R-:W-:Y:S02]  /*1550*/  IMAD R15, R4, R25, R5 ;  /* 0x00000019040f7224 */ /* 0x000fe400078e0205 */
[----:B------:R-:W-:Y:S02]  /*1560*/  IMAD.MOV.U32 R16, RZ, RZ, 0x1 ;  /* 0x00000001ff107424 */ /* 0x000fe400078e00ff */
[----:B------:R-:W-:Y:S01]  /*1570*/  IMAD.MOV.U32 R4, RZ, RZ, R32 ;  /* 0x000000ffff047224 */ /* 0x000fe200078e0020 */
[----:B------:R-:W-:Y:S02]  /*1580*/  SEL R5, R15, R6, !P2 ;  /* 0x000000060f057207 */ /* 0x000fe40005000000 */
[----:B------:R-:W-:-:S07]  /*1590*/  SEL R6, R6, R15, !P2 ;  /* 0x0000000f06067207 */ /* 0x000fce0005000000 */
.L_x_11:
[----:B------:R-:W-:Y:S05]  /*15a0*/  @!P3 BRA `(.L_x_14) ;  /* 0x0000006c0040b947 */ /* 0x000fea0003800000 */
[----:B------:R-:W-:-:S13]  /*15b0*/  ISETP.GT.U32.AND P0, PT, R33, 0x1, PT ;  /* 0x000000012100780c */ /* 0x000fda0003f04070 */
[----:B------:R-:W-:Y:S05]  /*15c0*/  @P0 EXIT ;  /* 0x000000000000094d */ /* 0x000fea0003800000 */
.L_x_15:
[----:B------:R-:W-:-:S08]  /*15d0*/  NOP ;  /* 0x0000000000007918 */ /* 0x000fd00000000000 */
[----:B------:R-:W0:Y:S02]  /*15e0*/  USETMAXREG.TRY_ALLOC.CTAPOOL UP0, 0xe8 ;  /* 0x000000e8000079c8 */ /* 0x000e240008000600 */
[----:B0-----:R-:W-:-:S13]  /*15f0*/  PLOP3.LUT P0, PT, PT, PT, UP0, 0x80, 0x0 ;  /* 0x000000000000781c */ /* 0x001fda0003f0f008 */
[----:B------:R-:W-:Y:S05]  /*1600*/  @!P0 BRA `(.L_x_15) ;  /* 0xfffffffc00f08947 */ /* 0x000fea000383ffff */
[----:B------:R-:W-:-:S13]  /*1610*/  LOP3.LUT P0, RZ, R16, 0xff, RZ, 0xc0, !PT ;  /* 0x000000ff10ff7812 */ /* 0x000fda000780c0ff */
[----:B------:R-:W-:Y:S05]  /*1620*/  @!P0 EXIT ;  /* 0x000000000000894d */ /* 0x000fea0003800000 */
[----:B------:R-:W0:Y:S01]  /*1630*/  S2UR UR6, SR_CgaCtaId ;  /* 0x00000000000679c3 */ /* 0x000e220000008800 */
[----:B------:R-:W-:Y:S01]  /*1640*/  SHF.R.S32.HI R14, RZ, 0x1f, R11 ;  /* 0x0000001fff0e7819 */ /* 0x000fe2000001140b */
[----:B------:R-:W-:Y:S01]  /*1650*/  UIADD3 UR7, UR15, -0x1, URZ ;  /* 0xffffffff0f077890 */ /* 0x000fe2000fffe03f */
[----:B------:R-:W-:Y:S01]  /*1660*/  LOP3.LUT R146, R7, 0x1, RZ, 0xfc, !PT ;  /* 0x0000000107927812 */ /* 0x000fe200078efcff */
[----:B------:R-:W-:Y:S01]  /*1670*/  UMOV UR12, 0x400 ;  /* 0x00000400000c7882 */ /* 0x000fe20000000000 */
[CC--:B------:R-:W-:Y:S01]  /*1680*/  LEA.HI R13, R14.reuse, R11.reuse, RZ, 0x2 ;  /* 0x0000000b0e0d7211 */ /* 0x0c0fe200078f10ff */
[----:B------:R-:W-:Y:S01]  /*1690*/  UISETP.LT.AND UP0, UPT, UR13, 0x1, UPT ;  /* 0x000000010d00788c */ /* 0x000fe2000bf01270 */
[----:B------:R-:W-:Y:S01]  /*16a0*/  LEA.HI R17, R14, R11, RZ, 0x5 ;  /* 0x0000000b0e117211 */ /* 0x000fe200078f28ff */
[----:B------:R-:W-:Y:S01]  /*16b0*/  USHF.L.U32 UR21, UR13, 0x1, URZ ;  /* 0x000000010d157899 */ /* 0x000fe2000800063f */
[--C-:B------:R-:W-:Y:S01]  /*16c0*/  SHF.R.S32.HI R15, RZ, 0x2, R13.reuse ;  /* 0x00000002ff0f7819 */ /* 0x100fe2000001140d */
[----:B------:R-:W-:Y:S01]  /*16d0*/  USEL UR14, UR13, 0x1, UP0 ;  /* 0x000000010d0e7887 */ /* 0x000fe20008000000 */
[----:B------:R-:W-:Y:S01]  /*16e0*/  SHF.R.S32.HI R16, RZ, 0x1f, R13 ;  /* 0x0000001fff107819 */ /* 0x000fe2000001140d */
[----:B------:R-:W-:Y:S01]  /*16f0*/  UISETP.NE.AND UP0, UPT, UR7, URZ, UPT ;  /* 0x0000003f0700728c */ /* 0x000fe2000bf05270 */
[----:B------:R-:W-:Y:S01]  /*1700*/  SHF.R.S32.HI R17, RZ, 0x5, R17 ;  /* 0x00000005ff117819 */ /* 0x000fe20000011411 */
[----:B------:R-:W-:Y:S01]  /*1710*/  UIADD3 UR14, -UR14, UR13, URZ ;  /* 0x0000000d0e0e7290 */ /* 0x000fe2000fffe13f */
[----:B------:R-:W-:-:S04]  /*1720*/  LEA.HI R16, R16, R15, RZ, 0x3 ;  /* 0x0000000f10107211 */ /* 0x000fc800078f18ff */
[----:B------:R-:W-:Y:S01]  /*1730*/  LOP3.LUT R16, R16, 0xfffffff8, RZ, 0xc0, !PT ;  /* 0xfffffff810107812 */ /* 0x000fe200078ec0ff */
[----:B0-----:R-:W-:-:S04]  /*1740*/  ULEA UR12, UR6, UR12, 0x18 ;  /* 0x0000000c060c7291 */ /* 0x001fc8000f8ec03f */
[----:B------:R-:W-:Y:S01]  /*1750*/  IMAD.IADD R14, R15, 0x1, -R16 ;  /* 0x000000010f0e7824 */ /* 0x000fe200078e0a10 */
[----:B------:R-:W-:Y:S01]  /*1760*/  USHF.L.U32 UR6, UR7, 0x3, URZ ;  /* 0x0000000307067899 */ /* 0x000fe2000800063f */
[----:B------:R-:W-:Y:S01]  /*1770*/  LOP3.LUT R16, R13, 0xfffffffc, RZ, 0xc0, !PT ;  /* 0xfffffffc0d107812 */ /* 0x000fe200078ec0ff */
[----:B------:R-:W-:Y:S01]  /*1780*/  USEL UR7, URZ, 0x1, UP0 ;  /* 0x000000013f077887 */ /* 0x000fe20008000000 */
[--C-:B------:R-:W-:Y:S01]  /*1790*/  IMAD R13, R17, -0x10, -R14.reuse ;  /* 0xfffffff0110d7824 */ /* 0x100fe200078e0a0e */
[----:B------:R-:W-:Y:S01]  /*17a0*/  ULOP3.LUT UR6, UR6, 0x8, URZ, 0xc0, !UPT ;  /* 0x0000000806067892 */ /* 0x000fe2000f8ec03f */
[----:B------:R-:W-:Y:S01]  /*17b0*/  SHF.R.S32.HI R15, RZ, 0x1f, R14 ;  /* 0x0000001fff0f7819 */ /* 0x000fe2000001140e */
[----:B------:R-:W-:Y:S01]  /*17c0*/  UIADD3 UR22, UR12, 0x260, URZ ;  /* 0x000002600c167890 */ /* 0x000fe2000fffe03f */
[----:B------:R-:W-:Y:S01]  /*17d0*/  IMAD.IADD R11, R11, 0x1, -R16 ;  /* 0x000000010b0b7824 */ /* 0x000fe200078e0a10 */
[----:B------:R-:W-:Y:S01]  /*17e0*/  ULOP3.LUT UR23, UR6, 0x8, URZ, 0x3c, !UPT ;  /* 0x0000000806177892 */ /* 0x000fe2000f8e3c3f */
[----:B------:R-:W-:Y:S01]  /*17f0*/  IMAD.U32 R148, RZ, RZ, UR7 ;  /* 0x00000007ff947e24 */ /* 0x000fe2000f8e00ff */
[----:B------:R-:W-:Y:S01]  /*1800*/  ULOP3.LUT UR16, UR6, 0x18, URZ, 0x3c, !UPT ;  /* 0x0000001806107892 */ /* 0x000fe2000f8e3c3f */
[----:B------:R-:W-:Y:S01]  /*1810*/  IMAD.WIDE R14, R17, 0x10, R14 ;  /* 0x00000010110e7825 */ /* 0x000fe200078e020e */
[----:B------:R-:W-:Y:S01]  /*1820*/  ULEA UR15, UR15, UR22, 0x3 ;  /* 0x000000160f0f7291 */ /* 0x000fe2000f8e183f */
[----:B------:R-:W-:-:S02]  /*1830*/  ULDC UR6, c[0x0][0x284] ;  /* 0x0000a10000067ab9 */ /* 0x000fc40000000800 */
[----:B------:R-:W-:-:S09]  /*1840*/  VIADD R13, R13, UR6 ;  /* 0x000000060d0d7c36 */ /* 0x000fd20008000000 */
.L_x_170:
[----:B------:R-:W-:Y:S01]  /*1850*/  SHF.L.U32 R16, R148, 0x1f, RZ ;  /* 0x0000001f94107819 */ /* 0x000fe200000006ff */
[----:B------:R-:W0:Y:S01]  /*1860*/  LDC R17, c[0x0][0x28c] ;  /* 0x0000a300ff117b82 */ /* 0x000e220000000800 */
[----:B------:R-:W-:Y:S01]  /*1870*/  UMOV UR6, URZ ;  /* 0x0000003f00067c82 */ /* 0x000fe20008000000 */
[----:B------:R-:W-:Y:S01]  /*1880*/  UMOV UR17, UR5 ;  /* 0x0000000500117c82 */ /* 0x000fe20008000000 */
[----:B-1----:R-:W1:Y:S01]  /*1890*/  SYNCS.PHASECHK.TRANS64.TRYWAIT P0, [UR15+-0x8], R16 ;  /* 0xfffff810ff0075a7 */ /* 0x002e62000800014f */
[----:B0-----:R-:W-:Y:S01]  /*18a0*/  ISETP.GE.AND P1, PT, R17, 0x1, PT ;  /* 0x000000011100780c */ /* 0x001fe20003f26270 */
[----:B-1-34-:R-:W-:-:S12]  /*18b0*/  @!P0 BRA `(.L_x_16) ;  /* 0x0000008c000c8947 */ /* 0x01afd80003800000 */
.L_x_225:
[----:B------:R-:W-:Y:S01]  /*18c0*/  UMOV UR7, URZ ;  /* 0x0000003f00077c82 */ /* 0x000fe20008000000 */
[----:B------:R-:W-:Y:S01]  /*18d0*/  UMOV UR8, URZ ;  /* 0x0000003f00087c82 */ /* 0x000fe20008000000 */
[----:B------:R-:W-:Y:S02]  /*18e0*/  CS2R R22, SRZ ;  /* 0x0000000000167805 */ /* 0x000fe4000001ff00 */
[----:B------:R-:W-:Y:S02]  /*18f0*/  CS2R R20, SRZ ;  /* 0x0000000000147805 */ /* 0x000fe4000001ff00 */
[----:B------:R-:W-:Y:S02]  /*1900*/  CS2R R88, SRZ ;  /* 0x0000000000587805 */ /* 0x000fe4000001ff00 */
[----:B------:R-:W-:Y:S02]  /*1910*/  CS2R R90, SRZ ;  /* 0x00000000005a7805 */ /* 0x000fe4000001ff00 */
[----:B------:R-:W-:-:S02]  /*1920*/  CS2R R92, SRZ ;  /* 0x00000000005c7805 */ /* 0x000fc4000001ff00 */
[----:B------:R-:W-:Y:S02]  /*1930*/  CS2R R94, SRZ ;  /* 0x00000000005e7805 */ /* 0x000fe4000001ff00 */
        /* <DEDUP_REMOVED lines=24> */
[----:B------:R-:W-:Y:S01]  /*1ac0*/  CS2R R144, SRZ ;  /* 0x0000000000907805 */ /* 0x000fe2000001ff00 */
[----:B------:R-:W-:Y:S01]  /*1ad0*/  IMAD.MOV.U32 R147, RZ, RZ, RZ ;  /* 0x000000ffff937224 */ /* 0x000fe200078e00ff */
[----:B------:R-:W-:Y:S01]  /*1ae0*/  CS2R R24, SRZ ;  /* 0x0000000000187805 */ /* 0x000fe2000001ff00 */
[----:B------:R-:W-:Y:S01]  /*1af0*/  IMAD.MOV.U32 R149, RZ, RZ, RZ ;  /* 0x000000ffff957224 */ /* 0x000fe200078e00ff */
[----:B------:R-:W-:Y:S01]  /*1b00*/  CS2R R26, SRZ ;  /* 0x00000000001a7805 */ /* 0x000fe2000001ff00 */
[----:B------:R-:W-:Y:S01]  /*1b10*/  IMAD.U32 R19, RZ, RZ, UR4 ;  /* 0x00000004ff137e24 */ /* 0x000fe2000f8e00ff */
        /* <DEDUP_REMOVED lines=29> */
[----:B------:R-:W-:Y:S01]  /*1cf0*/  CS2R R86, SRZ ;  /* 0x0000000000567805 */ /* 0x000fe2000001ff00 */
[----:B------:R-:W-:Y:S06]  /*1d00*/  @!P1 BRA `(.L_x_17) ;  /* 0x0000000800289947 */ /* 0x000fec0003800000 */
[----:B------:R-:W-:-:S13]  /*1d10*/  ISETP.NE.AND P1, PT, R146, 0x3, PT ;  /* 0x000000039200780c */ /* 0x000fda0003f25270 */
[----:B------:R-:W-:Y:S05]  /*1d20*/  @!P1 BRA `(.L_x_18) ;  /* 0x0000000000049947 */ /* 0x000fea0003800000 */
[----:B------:R-:W-:Y:S01]  /*1d30*/  BPT.TRAP 0x1 ;  /* 0x000000040000795c */ /* 0x000fe20000300000 */
.L_x_18:
[----:B------:R-:W-:Y:S01]  /*1d40*/  ULEA UR6, UR5, UR12, 0x3 ;  /* 0x0000000c05067291 */ /* 0x000fe2000f8e183f */
[----:B0-----:R-:W-:-:S05]  /*1d50*/  IMAD.U32 R16, RZ, RZ, UR4 ;  /* 0x00000004ff107e24 */ /* 0x001fca000f8e00ff */
[----:B------:R-:W-:-:S04]  /*1d60*/  SHF.L.U32 R16, R16, 0x1f, RZ ;  /* 0x0000001f10107819 */ /* 0x000fc800000006ff */
[----:B------:R0:W1:Y:S01]  /*1d70*/  SYNCS.PHASECHK.TRANS64.TRYWAIT P0, [UR6], R16 ;  /* 0x00000010ff0075a7 */ /* 0x0000620008000146 */
[----:B------:R-:W-:Y:S05]  /*1d80*/  @!P1 BRA `(.L_x_19) ;  /* 0x0000000000049947 */ /* 0x000fea0003800000 */
[----:B------:R-:W-:Y:S01]  /*1d90*/  BPT.TRAP 0x1 ;  /* 0x000000040000795c */ /* 0x000fe20000300000 */
.L_x_19:
[----:B-1----:R-:W-:Y:S05]  /*1da0*/  @P0 BRA `(.L_x_20) ;  /* 0x0000000000080947 */ /* 0x002fea0003800000 */
[----:B------:R-:W1:Y:S02]  /*1db0*/  SYNCS.PHASECHK.TRANS64.TRYWAIT P0, [UR6], R16 ;  /* 0x00000010ff0075a7 */ /* 0x000e640008000146 */
[----:B-1----:R-:W-:Y:S05]  /*1dc0*/  @!P0 BRA `(.L_x_21) ;  /* 0x0000008400e08947 */ /* 0x002fea0003800000 */
.L_x_20:
[----:B------:R-:W-:Y:S01]  /*1dd0*/  UIADD3 UR7, UR12, 0x12b80, URZ ;  /* 0x00012b800c077890 */ /* 0x000fe2000fffe03f */
[----:B------:R-:W-:Y:S01]  /*1de0*/  WARPGROUP.ARRIVE ;  /* 0x00000000000079c5 */ /* 0x000fe20000000000 */
[----:B------:R-:W-:Y:S01]  /*1df0*/  UIADD3 UR6, UR12, 0x380, URZ ;  /* 0x000003800c067890 */ /* 0x000fe2000fffe03f */
[----:B------:R-:W-:Y:S01]  /*1e00*/  CS2R R22, SRZ ;  /* 0x0000000000167805 */ /* 0x000fe2000001ff00 */
[----:B------:R-:W-:Y:S01]  /*1e10*/  USHF.R.U32.HI UR7, URZ, 0x4, UR7 ;  /* 0x000000043f077899 */ /* 0x000fe20008011607 */
[----:B------:R-:W-:Y:S01]  /*1e20*/  CS2R R20, SRZ ;  /* 0x0000000000147805 */ /* 0x000fe2000001ff00 */
[----:B------:R-:W-:Y:S01]  /*1e30*/  USHF.R.U32.HI UR6, URZ, 0x4, UR6 ;  /* 0x000000043f067899 */ /* 0x000fe20008011606 */
[----:B------:R-:W-:Y:S01]  /*1e40*/  CS2R R88, SRZ ;  /* 0x0000000000587805 */ /* 0x000fe2000001ff00 */
[----:B------:R-:W-:Y:S01]  /*1e50*/  ULOP3.LUT UR7, UR7, 0x3fff, URZ, 0xc0, !UPT ;  /* 0x00003fff07077892 */ /* 0x000fe2000f8ec03f */
[----:B------:R-:W-:Y:S01]  /*1e60*/  CS2R R90, SRZ ;  /* 0x00000000005a7805 */ /* 0x000fe2000001ff00 */
[----:B------:R-:W-:Y:S01]  /*1e70*/  ULOP3.LUT UR6, UR6, 0x3fff, URZ, 0xc0, !UPT ;  /* 0x00003fff06067892 */ /* 0x000fe2000f8ec03f */
[----:B------:R-:W-:Y:S01]  /*1e80*/  CS2R R92, SRZ ;  /* 0x00000000005c7805 */ /* 0x000fe2000001ff00 */
[----:B------:R-:W-:Y:S01]  /*1e90*/  ULOP3.LUT UR7, UR7, 0x10000, URZ, 0xfc, !UPT ;  /* 0x0001000007077892 */ /* 0x000fe2000f8efc3f */
[----:B------:R-:W-:Y:S01]  /*1ea0*/  CS2R R94, SRZ ;  /* 0x00000000005e7805 */ /* 0x000fe2000001ff00 */
[----:B------:R-:W-:Y:S01]  /*1eb0*/  ULOP3.LUT UR6, UR6, 0x10000, URZ, 0xfc, !UPT ;  /* 0x0001000006067892 */ /* 0x000fe2000f8efc3f */
[----:B------:R-:W-:Y:S01]  /*1ec0*/  CS2R R96, SRZ ;  /* 0x0000000000607805 */ /* 0x000fe2000001ff00 */
[----:B------:R-:W-:Y:S01]  /*1ed0*/  ULEA UR10, UR5, UR7, 0x8 ;  /* 0x00000007050a7291 */ /* 0x000fe2000f8e403f */
[----:B------:R-:W-:Y:S01]  /*1ee0*/  CS2R R98, SRZ ;  /* 0x0000000000627805 */ /* 0x000fe2000001ff00 */
[----:B------:R-:W-:Y:S01]  /*1ef0*/  ULEA UR8, UR5, UR6, 0x7 ;  /* 0x0000000605087291 */ /* 0x000fe2000f8e383f */
[----:B------:R-:W-:Y:S01]  /*1f00*/  CS2R R100, SRZ ;  /* 0x0000000000647805 */ /* 0x000fe2000001ff00 */
[----:B------:R-:W-:Y:S01]  /*1f10*/  ULDC UR7, c[0x0][0x50c] ;  /* 0x0001430000077ab9 */ /* 0x000fe20000000800 */
[----:B------:R-:W-:Y:S01]  /*1f20*/  UMOV UR9, 0xc0000010 ;  /* 0xc000001000097882 */ /* 0x000fe20000000000 */
[----:B------:R-:W-:Y:S01]  /*1f30*/  UISETP.NE.AND UP0, UPT, UR7, 0x1, UPT ;  /* 0x000000010700788c */ /* 0x000fe2000bf05270 */
[----:B------:R-:W-:Y:S01]  /*1f40*/  CS2R R102, SRZ ;  /* 0x0000000000667805 */ /* 0x000fe2000001ff00 */
[----:B------:R-:W-:Y:S01]  /*1f50*/  UMOV UR11, 0xc0000010 ;  /* 0xc0000010000b7882 */ /* 0x000fe20000000000 */
[----:B------:R-:W-:Y:S01]  /*1f60*/  UMOV UR6, 0x1 ;  /* 0x0000000100067882 */ /* 0x000fe20000000000 */
[----:B------:R-:W-:Y:S01]  /*1f70*/  USEL UR7, URZ, 0x1, UP0 ;  /* 0x000000013f077887 */ /* 0x000fe20008000000 */
[----:B------:R-:W-:Y:S01]  /*1f80*/  QGMMA.64x128x32.F32.E4M3.E4M3 R24, gdesc[UR8], RZ, !UPT, gsb0 ;  /* 0x01e00000081879f3 */ /* 0x000fe2000c0008ff */
[----:B------:R-:W-:-:S02]  /*1f90*/  CS2R R104, SRZ ;  /* 0x0000000000687805 */ /* 0x000fc4000001ff00 */
[----:B------:R-:W-:Y:S02]  /*1fa0*/  CS2R R106, SRZ ;  /* 0x00000000006a7805 */ /* 0x000fe4000001ff00 */
[----:B------:R-:W-:Y:S02]  /*1fb0*/  CS2R R108, SRZ ;  /* 0x00000000006c7805 */ /* 0x000fe4000001ff00 */
[----:B------:R-:W-:Y:S02]  /*1fc0*/  CS2R R110, SRZ ;  /* 0x00000000006e7805 */ /* 0x000fe4000001ff00 */
[----:B------:R-:W-:Y:S02]  /*1fd0*/  ISETP.NE.AND P0, PT, RZ, UR7, PT ;  /* 0x00000007ff007c0c */ /* 0x000fe4000bf05270 */
        /* <DEDUP_REMOVED lines=16> */
[----:B------:R-:W-:Y:S01]  /*20e0*/  CS2R R144, SRZ ;  /* 0x0000000000907805 */ /* 0x000fe2000001ff00 */
[----:B------:R-:W-:Y:S02]  /*20f0*/  IMAD.MOV.U32 R147, RZ, RZ, RZ ;  /* 0x000000ffff937224 */ /* 0x000fe400078e00ff */
[----:B------:R-:W-:Y:S01]  /*2100*/  IMAD.MOV.U32 R149, RZ, RZ, RZ ;  /* 0x000000ffff957224 */ /* 0x000fe200078e00ff */
[----:B------:R-:W-:Y:S06]  /*2110*/  @!P0 BRA `(.L_x_22) ;  /* 0x0000000400088947 */ /* 0x000fec0003800000 */
[----:B------:R-:W-:Y:S02]  /*2120*/  WARPGROUP.DEPBAR.LE gsb0, 0x0 ;  /* 0x00008000000079c5 */ /* 0x000fe40000010000 */
[----:B------:R-:W-:-:S01]  /*2130*/  FADD R149, RZ, R24 ;  /* 0x00000018ff957221 */ /* 0x000fc20000000000 */
[----:B------:R-:W-:Y:S01]  /*2140*/  FADD R144, RZ, R25 ;  /* 0x00000019ff907221 */ /* 0x000fe20000000000 */
        /* <DEDUP_REMOVED lines=62> */
[----:B------:R-:W-:-:S06]  /*2530*/  UMOV UR6, URZ ;  /* 0x0000003f00067c82 */ /* 0x000fcc0008000000 */
.L_x_22:
[----:B------:R-:W-:-:S04]  /*2540*/  UIADD3 UR17, UR5, 0x1, URZ ;  /* 0x0000000105117890 */ /* 0x000fc8000fffe03f */
[----:B------:R-:W-:-:S04]  /*2550*/  UISETP.NE.AND UP0, UPT, UR17, 0x25, UPT ;  /* 0x000000251100788c */ /* 0x000fc8000bf05270 */
[----:B------:R-:W-:Y:S02]  /*2560*/  USEL UR8, URZ, 0x1, UP0 ;  /* 0x000000013f087887 */ /* 0x000fe40008000000 */
[----:B------:R-:W-:Y:S02]  /*2570*/  USEL UR17, UR17, URZ, UP0 ;  /* 0x0000003f11117287 */ /* 0x000fe40008000000 */
[----:B------:R-:W-:-:S06]  /*2580*/  ULOP3.LUT UR8, UR4, UR8, URZ, 0x3c, !UPT ;  /* 0x0000000804087292 */ /* 0x000fcc000f8e3c3f */
[----:B------:R-:W-:Y:S01]  /*2590*/  IMAD.U32 R19, RZ, RZ, UR8 ;  /* 0x00000008ff137e24 */ /* 0x000fe2000f8e00ff */
[----:B------:R-:W-:-:S06]  /*25a0*/  UMOV UR8, 0x1 ;  /* 0x0000000100087882 */ /* 0x000fcc0000000000 */
.L_x_17:
[----:B------:R-:W-:-:S06]  /*25b0*/  UISETP.GE.AND UP0, UPT, UR14, 0x1, UPT ;  /* 0x000000010e00788c */ /* 0x000fcc000bf06270 */
[----:B------:R-:W-:-:S13]  /*25c0*/  PLOP3.LUT P0, PT, PT, PT, UP0, 0x80, 0x0 ;  /* 0x000000000000781c */ /* 0x000fda0003f0f008 */
[----:B------:R-:W-:Y:S05]  /*25d0*/  @!P0 BRA `(.L_x_23) ;  /* 0x0000000400f08947 */ /* 0x000fea0003800000 */
[----:B01----:R-:W-:Y:S01]  /*25e0*/  IMAD.U32 R16, RZ, RZ, UR14 ;  /* 0x0000000eff107e24 */ /* 0x003fe2000f8e00ff */
[----:B------:R-:W-:Y:S01]  /*25f0*/  UMOV UR20, UR5 ;  /* 0x0000000500147c82 */ /* 0x000fe20008000000 */
[----:B------:R-:W-:-:S05]  /*2600*/  ULDC UR24, c[0x0][0x50c] ;  /* 0x0001430000187ab9 */ /* 0x000fca0000000800 */
.L_x_31:
[----:B------:R-:W-:-:S13]  /*2610*/  ISETP.NE.AND P1, PT, R146, 0x3, PT ;  /* 0x000000039200780c */ /* 0x000fda0003f25270 */
[----:B01----:R-:W-:Y:S05]  /*2620*/  @!P1 BRA `(.L_x_24) ;  /* 0x0000000000049947 */ /* 0x003fea0003800000 */
[----:B------:R-:W-:Y:S01]  /*2630*/  BPT.TRAP 0x1 ;  /* 0x000000040000795c */ /* 0x000fe20000300000 */
.L_x_24:
[----:B------:R-:W-:Y:S01]  /*2640*/  ULEA UR9, UR17, UR12, 0x3 ;  /* 0x0000000c11097291 */ /* 0x000fe2000f8e183f */
[----:B------:R-:W-:-:S08]  /*2650*/  SHF.L.U32 R17, R19, 0x1f, RZ ;  /* 0x0000001f13117819 */ /* 0x000fd000000006ff */
[----:B------:R0:W1:Y:S01]  /*2660*/  SYNCS.PHASECHK.TRANS64.TRYWAIT P0, [UR9], R17 ;  /* 0x00000011ff0075a7 */ /* 0x0000620008000149 */
[----:B------:R-:W-:Y:S05]  /*2670*/  @!P1 BRA `(.L_x_25) ;  /* 0x0000000000049947 */ /* 0x000fea0003800000 */
[----:B------:R-:W-:Y:S01]  /*2680*/  BPT.TRAP 0x1 ;  /* 0x000000040000795c */ /* 0x000fe20000300000 */
.L_x_25:
[----:B-1----:R-:W-:Y:S05]  /*2690*/  @P0 BRA `(.L_x_26) ;  /* 0x0000000000080947 */ /* 0x002fea0003800000 */
[----:B------:R-:W1:Y:S02]  /*26a0*/  SYNCS.PHASECHK.TRANS64.TRYWAIT P0, [UR9], R17 ;  /* 0x00000011ff0075a7 */ /* 0x000e640008000149 */
[----:B-1----:R-:W-:Y:S05]  /*26b0*/  @!P0 BRA `(.L_x_27) ;  /* 0x0000007c00bc8947 */ /* 0x002fea0003800000 */
.L_x_26:
[----:B------:R-:W-:Y:S01]  /*26c0*/  UIADD3 UR9, UR12, 0x380, URZ ;  /* 0x000003800c097890 */ /* 0x000fe2000fffe03f */
[----:B------:R-:W-:Y:S01]  /*26d0*/  WARPGROUP.ARRIVE ;  /* 0x00000000000079c5 */ /* 0x000fe20000000000 */
[----:B------:R-:W-:Y:S02]  /*26e0*/  UIADD3 UR10, UR12, 0x12b80, URZ ;  /* 0x00012b800c0a7890 */ /* 0x000fe4000fffe03f */
[----:B------:R-:W-:Y:S02]  /*26f0*/  UISETP.NE.AND UP0, UPT, UR7, URZ, UPT ;  /* 0x0000003f0700728c */ /* 0x000fe4000bf05270 */
[----:B------:R-:W-:Y:S02]  /*2700*/  USHF.R.U32.HI UR9, URZ, 0x4, UR9 ;  /* 0x000000043f097899 */ /* 0x000fe40008011609 */
[----:B------:R-:W-:Y:S02]  /*2710*/  USHF.R.U32.HI UR10, URZ, 0x4, UR10 ;  /* 0x000000043f0a7899 */ /* 0x000fe4000801160a */
[----:B------:R-:W-:-:S02]  /*2720*/  USEL UR8, UR8, URZ, !UP0 ;  /* 0x0000003f08087287 */ /* 0x000fc4000c000000 */
[----:B------:R-:W-:Y:S02]  /*2730*/  ULOP3.LUT UR9, UR9, 0x3fff, URZ, 0xc0, !UPT ;  /* 0x00003fff09097892 */ /* 0x000fe4000f8ec03f */
[----:B------:R-:W-:Y:S02]  /*2740*/  ULOP3.LUT UR10, UR10, 0x3fff, URZ, 0xc0, !UPT ;  /* 0x00003fff0a0a7892 */ /* 0x000fe4000f8ec03f */
[----:B------:R-:W-:Y:S02]  /*2750*/  UISETP.NE.U32.AND UP0, UPT, UR8, URZ, UPT ;  /* 0x0000003f0800728c */ /* 0x000fe4000bf05070 */
[----:B------:R-:W-:Y:S02]  /*2760*/  ULOP3.LUT UR8, UR9, 0x10000, URZ, 0xfc, !UPT ;  /* 0x0001000009087892 */ /* 0x000fe4000f8efc3f */
[----:B------:R-:W-:Y:S02]  /*2770*/  ULOP3.LUT UR10, UR10, 0x10000, URZ, 0xfc, !UPT ;  /* 0x000100000a0a7892 */ /* 0x000fe4000f8efc3f */
[----:B------:R-:W-:-:S02]  /*2780*/  ULEA UR8, UR17, UR8, 0x7 ;  /* 0x0000000811087291 */ /* 0x000fc4000f8e383f */
[----:B------:R-:W-:Y:S01]  /*2790*/  ULEA UR10, UR17, UR10, 0x8 ;  /* 0x0000000a110a7291 */ /* 0x000fe2000f8e403f */
[----:B------:R-:W-:Y:S01]  /*27a0*/  UMOV UR9, 0xc0000010 ;  /* 0xc000001000097882 */ /* 0x000fe20000000000 */
[----:B------:R-:W-:Y:S01]  /*27b0*/  UMOV UR11, 0xc0000010 ;  /* 0xc0000010000b7882 */ /* 0x000fe20000000000 */
[----:B------:R-:W-:-:S06]  /*27c0*/  UIADD3 UR6, UR6, 0x1, URZ ;  /* 0x0000000106067890 */ /* 0x000fcc000fffe03f */
[----:B------:R-:W-:Y:S01]  /*27d0*/  QGMMA.64x128x32.F32.E4M3.E4M3 R24, gdesc[UR8], R24, UP0, gsb0 ;  /* 0x01e00000081879f3 */ /* 0x000fe2000b800818 */
[----:B------:R-:W-:-:S04]  /*27e0*/  UISETP.NE.AND UP0, UPT, UR6, UR24, UPT ;  /* 0x000000180600728c */ /* 0x000fc8000bf05270 */
[----:B------:R-:W-:-:S06]  /*27f0*/  USEL UR7, URZ, 0x1, UP0 ;  /* 0x000000013f077887 */ /* 0x000fcc0008000000 */
[----:B------:R-:W-:Y:S01]  /*2800*/  ISETP.NE.AND P0, PT, RZ, UR7, PT ;  /* 0x00000007ff007c0c */ /* 0x000fe2000bf05270 */
[----:B------:R-:W-:-:S12]  /*2810*/  WARPGROUP.DEPBAR.LE gsb0, 0x1 ;  /* 0x00008000000079c5 */ /* 0x000fd80000010100 */
[----:B------:R-:W-:Y:S05]  /*2820*/  @!P0 BRA `(.L_x_28) ;  /* 0x0000000400088947 */ /* 0x000fea0003800000 */
[----:B------:R-:W-:Y:S02]  /*2830*/  WARPGROUP.DEPBAR.LE gsb0, 0x0 ;  /* 0x00008000000079c5 */ /* 0x000fe40000010000 */
[----:B------:R-:W-:-:S01]  /*2840*/  FADD R149, R24, R149 ;  /* 0x0000009518957221 */ /* 0x000fc20000000000 */
[----:B------:R-:W-:Y:S01]  /*2850*/  FADD R144, R25, R144 ;  /* 0x0000009019907221 */ /* 0x000fe20000000000 */
        /* <DEDUP_REMOVED lines=62> */
[----:B------:R-:W-:-:S06]  /*2c40*/  UMOV UR6, URZ ;  /* 0x0000003f00067c82 */ /* 0x000fcc0008000000 */
.L_x_28:
[----:B------:R-:W-:Y:S05]  /*2c50*/  @!P1 BRA `(.L_x_29) ;  /* 0x0000000000049947 */ /* 0x000fea0003800000 */
[----:B------:R-:W-:Y:S01]  /*2c60*/  BPT.TRAP 0x1 ;  /* 0x000000040000795c */ /* 0x000fe20000300000 */
.L_x_29:
[----:B------:R-:W-:Y:S01]  /*2c70*/  ULEA UR8, UR20, UR12, 0x3 ;  /* 0x0000000c14087291 */ /* 0x000fe2000f8e183f */
[----:B------:R-:W-:-:S03]  /*2c80*/  ISETP.GT.U32.AND P0, PT, R7, 0x1, PT ;  /* 0x000000010700780c */ /* 0x000fc60003f04070 */
[----:B------:R-:W-:-:S04]  /*2c90*/  UIADD3 UR8, UR8, 0x128, URZ ;  /* 0x0000012808087890 */ /* 0x000fc8000fffe03f */
[----:B------:R-:W-:-:S09]  /*2ca0*/  UPRMT UR8, URZ, 0x654, UR8 ;  /* 0x000006543f087896 */ /* 0x000fd20008000008 */
[----:B------:R-:W-:Y:S01]  /*2cb0*/  SYNCS.ARRIVE.TRANS64.RED.A1T0 RZ, [UR8], RZ ;  /* 0x000000ffffff79a7 */ /* 0x000fe20008100408 */
[----:B------:R-:W-:Y:S05]  /*2cc0*/  @P0 BRA `(.L_x_30) ;  /* 0x0000000000040947 */ /* 0x000fea0003800000 */
[----:B------:R-:W-:Y:S01]  /*2cd0*/  BPT.TRAP 0x1 ;  /* 0x000000040000795c */ /* 0x000fe20000300000 */
.L_x_30:
[----:B------:R-:W-:Y:S01]  /*2ce0*/  UIADD3 UR17, UR17, 0x1, URZ ;  /* 0x0000000111117890 */ /* 0x000fe2000fffe03f */
[C---:B------:R-:W-:Y:S01]  /*2cf0*/  ISETP.GT.AND P0, PT, R16.reuse, 0x1, PT ;  /* 0x000000011000780c */ /* 0x040fe20003f04270 */
[----:B------:R-:W-:Y:S01]  /*2d00*/  UIADD3 UR20, UR20, 0x1, URZ ;  /* 0x0000000114147890 */ /* 0x000fe2000fffe03f */
[----:B------:R-:W-:Y:S01]  /*2d10*/  VIADD R16, R16, 0xffffffff ;  /* 0xffffffff10107836 */ /* 0x000fe20000000000 */
[----:B------:R-:W-:Y:S02]  /*2d20*/  UISETP.NE.AND UP0, UPT, UR17, 0x25, UPT ;  /* 0x000000251100788c */ /* 0x000fe4000bf05270 */
[----:B------:R-:W-:Y:S02]  /*2d30*/  UISETP.NE.AND UP1, UPT, UR20, 0x25, UPT ;  /* 0x000000251400788c */ /* 0x000fe4000bf25270 */
[----:B------:R-:W-:Y:S02]  /*2d40*/  USEL UR8, URZ, 0x1, UP0 ;  /* 0x000000013f087887 */ /* 0x000fe40008000000 */
[----:B------:R-:W-:-:S02]  /*2d50*/  USEL UR17, UR17, URZ, UP0 ;  /* 0x0000003f11117287 */ /* 0x000fc40008000000 */
[----:B------:R-:W-:Y:S02]  /*2d60*/  USEL UR20, UR20, URZ, UP1 ;  /* 0x0000003f14147287 */ /* 0x000fe40008800000 */
[----:B------:R-:W-:Y:S01]  /*2d70*/  LOP3.LUT R19, R19, UR8, RZ, 0x3c, !PT ;  /* 0x0000000813137c12 */ /* 0x000fe2000f8e3cff */
[----:B------:R-:W-:Y:S01]  /*2d80*/  UMOV UR8, 0x1 ;  /* 0x0000000100087882 */ /* 0x000fe20000000000 */
[----:B------:R-:W-:Y:S08]  /*2d90*/  @P0 BRA `(.L_x_31) ;  /* 0xfffffff8001c0947 */ /* 0x000ff0000383ffff */
.L_x_23:
[----:B------:R-:W-:Y:S01]  /*2da0*/  UISETP.NE.AND UP0, UPT, UR6, URZ, UPT ;  /* 0x0000003f0600728c */ /* 0x000fe2000bf05270 */
[----:B01----:R-:W0:Y:S01]  /*2db0*/  LDC R16, c[0x0][0x28c] ;  /* 0x0000a300ff107b82 */ /* 0x003e220000000800 */
[----:B------:R-:W-:Y:S02]  /*2dc0*/  IMAD.U32 R17, RZ, RZ, UR23 ;  /* 0x00000017ff117e24 */ /* 0x000fe4000f8e00ff */
[----:B------:R-:W-:-:S06]  /*2dd0*/  USEL UR6, URZ, 0x1, !UP0 ;  /* 0x000000013f067887 */ /* 0x000fcc000c000000 */
[----:B------:R-:W-:-:S13]  /*2de0*/  ISETP.NE.AND P0, PT, RZ, UR6, PT ;  /* 0x00000006ff007c0c */ /* 0x000fda000bf05270 */
[----:B------:R-:W-:Y:S05]  /*2df0*/  @!P0 BRA `(.L_x_32) ;  /* 0x0000000400048947 */ /* 0x000fea0003800000 */
[----:B------:R-:W-:Y:S02]  /*2e00*/  WARPGROUP.DEPBAR.LE gsb0, 0x0 ;  /* 0x00008000000079c5 */ /* 0x000fe40000010000 */
[----:B------:R-:W-:Y:S01]  /*2e10*/  FADD R149, R24, R149 ;  /* 0x0000009518957221 */ /* 0x000fe20000000000 */
        /* <DEDUP_REMOVED lines=62> */
[----:B------:R-:W-:-:S07]  /*3200*/  FADD R22, R22, R87 ;  /* 0x0000005716167221 */ /* 0x000fce0000000000 */
.L_x_32:
[----:B0-----:R-:W-:Y:S01]  /*3210*/  ISETP.GE.AND P0, PT, R16, 0x1, PT ;  /* 0x000000011000780c */ /* 0x001fe20003f06270 */
[----:B------:R0:W-:Y:S01]  /*3220*/  SYNCS.ARRIVE.TRANS64.A1T0 RZ, [R17+UR22], RZ ;  /* 0x000000ff11ff79a7 */ /* 0x0001e20008100016 */
[----:B------:R-:W-:-:S11]  /*3230*/  WARPGROUP.DEPBAR.LE gsb0, 0x0 ;  /* 0x00008000000079c5 */ /* 0x000fd60000010000 */
[----:B------:R-:W-:Y:S05]  /*3240*/  @!P0 BRA `(.L_x_33) ;  /* 0x0000000000408947 */ /* 0x000fea0003800000 */
[----:B------:R-:W-:-:S13]  /*3250*/  ISETP.NE.AND P0, PT, R146, 0x3, PT ;  /* 0x000000039200780c */ /* 0x000fda0003f05270 */
[----:B------:R-:W-:Y:S05]  /*3260*/  @!P0 BRA `(.L_x_34) ;  /* 0x0000000000048947 */ /* 0x000fea0003800000 */
[----:B------:R-:W-:Y:S01]  /*3270*/  BPT.TRAP 0x1 ;  /* 0x000000040000795c */ /* 0x000fe20000300000 */
.L_x_34:
[----:B------:R-:W-:Y:S01]  /*3280*/  UIADD3 UR8, UR14, UR5, URZ ;  /* 0x000000050e087290 */ /* 0x000fe2000fffe03f */
[----:B------:R-:W-:-:S03]  /*3290*/  ISETP.GT.U32.AND P0, PT, R7, 0x1, PT ;  /* 0x000000010700780c */ /* 0x000fc60003f04070 */
[----:B------:R-:W-:-:S04]  /*32a0*/  UIMAD.WIDE.U32 UR6, UR8, -0x45306eb3, URZ ;  /* 0xbacf914d080678a5 */ /* 0x000fc8000f8e003f */
[----:B------:R-:W-:-:S04]  /*32b0*/  UIADD3 UR6, UR8, -UR7, URZ ;  /* 0x8000000708067290 */ /* 0x000fc8000fffe03f */
[----:B------:R-:W-:-:S04]  /*32c0*/  ULEA.HI UR6, UR6, UR7, URZ, 0x1f ;  /* 0x0000000706067291 */ /* 0x000fc8000f8ff83f */
[----:B------:R-:W-:-:S04]  /*32d0*/  USHF.R.U32.HI UR6, URZ, 0x5, UR6 ;  /* 0x000000053f067899 */ /* 0x000fc80008011606 */
[----:B------:R-:W-:-:S04]  /*32e0*/  UIMAD UR6, UR6, -0x25, UR8 ;  /* 0xffffffdb060678a4 */ /* 0x000fc8000f8e0208 */
[----:B------:R-:W-:-:S04]  /*32f0*/  ULEA UR6, UR6, UR12, 0x3 ;  /* 0x0000000c06067291 */ /* 0x000fc8000f8e183f */
[----:B------:R-:W-:-:S04]  /*3300*/  UIADD3 UR6, UR6, 0x128, URZ ;  /* 0x0000012806067890 */ /* 0x000fc8000fffe03f */
[----:B------:R-:W-:-:S09]  /*3310*/  UPRMT UR6, URZ, 0x654, UR6 ;  /* 0x000006543f067896 */ /* 0x000fd20008000006 */
[----:B------:R-:W-:Y:S01]  /*3320*/  SYNCS.ARRIVE.TRANS64.RED.A1T0 RZ, [UR6], RZ ;  /* 0x000000ffffff79a7 */ /* 0x000fe20008100406 */
[----:B------:R-:W-:Y:S05]  /*3330*/  @P0 BRA `(.L_x_33) ;  /* 0x0000000000040947 */ /* 0x000fea0003800000 */
[----:B------:R-:W-:Y:S01]  /*3340*/  BPT.TRAP 0x1 ;  /* 0x000000040000795c */ /* 0x000fe20000300000 */
.L_x_33:
[----:B------:R-:W-:Y:S01]  /*3350*/  SHF.L.U32 R16, R148, 0x1f, RZ ;  /* 0x0000001f94107819 */ /* 0x000fe200000006ff */
[----:B------:R-:W-:Y:S01]  /*3360*/  UIADD3 UR8, UR21, UR5, URZ ;  /* 0x0000000515087290 */ /* 0x000fe2000fffe03f */
[----:B------:R-:W1:Y:S01]  /*3370*/  LDC R32, c[0x0][0x288] ;  /* 0x0000a200ff207b82 */ /* 0x000e620000000800 */
[----:B------:R-:W-:Y:S01]  /*3380*/  UISETP.GE.U32.AND UP1, UPT, UR21, 0x25, UPT ;  /* 0x000000251500788c */ /* 0x000fe2000bf26070 */
[----:B------:R-:W-:Y:S01]  /*3390*/  IMAD.SHL.U32 R26, R11, 0x2, RZ ;  /* 0x000000020b1a7824 */ /* 0x000fe200078e00ff */
[----:B------:R-:W-:Y:S02]  /*33a0*/  UISETP.GT.U32.AND UP0, UPT, UR8, 0x24, UPT ;  /* 0x000000240800788c */ /* 0x000fe4000bf04070 */
[----:B------:R-:W-:Y:S02]  /*33b0*/  UIMAD.WIDE.U32 UR6, UR8, -0x45306eb3, URZ ;  /* 0xbacf914d080678a5 */ /* 0x000fe4000f8e003f */
[----:B------:R-:W-:Y:S01]  /*33c0*/  UISETP.LT.U32.AND UP0, UPT, UR21, 0x25, UP0 ;  /* 0x000000251500788c */ /* 0x000fe20008701070 */
[----:B------:R-:W2:Y:S01]  /*33d0*/  SYNCS.PHASECHK.TRANS64.TRYWAIT P0, [UR15+0x8], R16 ;  /* 0x00000810ff0075a7 */ /* 0x000ea2000800014f */
[----:B------:R-:W-:Y:S01]  /*33e0*/  UIADD3 UR5, UR8, -UR7, URZ ;  /* 0x8000000708057290 */ /* 0x000fe2000fffe03f */
[----:B------:R-:W-:Y:S01]  /*33f0*/  SHF.R.S32.HI R27, RZ, 0x1f, R26 ;  /* 0x0000001fff1b7819 */ /* 0x000fe2000001141a */
[----:B------:R-:W-:-:S02]  /*3400*/  USEL UR6, URZ, 0x1, !UP0 ;  /* 0x000000013f067887 */ /* 0x000fc4000c000000 */
[----:B------:R-:W-:Y:S02]  /*3410*/  ULEA.HI UR5, UR5, UR7, URZ, 0x1f ;  /* 0x0000000705057291 */ /* 0x000fe4000f8ff83f */
[----:B------:R-:W-:Y:S02]  /*3420*/  ULOP3.LUT UR4, UR4, UR6, URZ, 0x3c, !UPT ;  /* 0x0000000604047292 */ /* 0x000fe4000f8e3c3f */
[----:B------:R-:W-:-:S04]  /*3430*/  USHF.R.U32.HI UR5, URZ, 0x5, UR5 ;  /* 0x000000053f057899 */ /* 0x000fc80008011605 */
[----:B------:R-:W-:Y:S02]  /*3440*/  @UP1 ULOP3.LUT UR4, UR4, 0x1, UR5, 0x78, !UPT ;  /* 0x0000000104041892 */ /* 0x000fe4000f8e7805 */
[----:B------:R-:W-:Y:S01]  /*3450*/  UIMAD UR5, UR5, -0x25, UR8 ;  /* 0xffffffdb050578a4 */ /* 0x000fe2000f8e0208 */
[----:B-12---:R-:W-:Y:S11]  /*3460*/  @!P0 BRA `(.L_x_35) ;  /* 0x0000007000688947 */ /* 0x006ff60003800000 */
.L_x_226:
[----:B------:R-:W-:Y:S01]  /*3470*/  IMAD.SHL.U32 R28, R6, 0x40, RZ ;  /* 0x00000040061c7824 */ /* 0x000fe200078e00ff */
[----:B------:R-:W-:Y:S01]  /*3480*/  ULDC UR8, c[0x0][0x284] ;  /* 0x0000a10000087ab9 */ /* 0x000fe20000000800 */
[----:B------:R-:W-:Y:S01]  /*3490*/  IMAD.SHL.U32 R29, R5, 0x80, RZ ;  /* 0x00000080051d7824 */ /* 0x000fe200078e00ff */
[----:B------:R-:W-:Y:S01]  /*34a0*/  SHF.R.S32.HI R34, RZ, 0x1f, R4 ;  /* 0x0000001fff227819 */ /* 0x000fe20000011404 */
[----:B------:R-:W-:Y:S01]  /*34b0*/  ULDC.64 UR6, c[0x0][0x5d0] ;  /* 0x0001740000067ab9 */ /* 0x000fe20000000a00 */
[----:B------:R-:W-:Y:S01]  /*34c0*/  ISETP.GE.AND P0, PT, R28, UR8, PT ;  /* 0x000000081c007c0c */ /* 0x000fe2000bf06270 */
[----:B0-----:R-:W-:Y:S01]  /*34d0*/  IMAD.WIDE.U32 R16, R4, UR6, R26 ;  /* 0x0000000604107c25 */ /* 0x001fe2000f8e001a */
[----:B------:R-:W-:Y:S02]  /*34e0*/  SHF.R.S32.HI R33, RZ, 0x1f, R29 ;  /* 0x0000001fff217819 */ /* 0x000fe4000001141d */
[C---:B------:R-:W-:Y:S01]  /*34f0*/  ISETP.GE.OR P0, PT, R29.reuse, R32, P0 ;  /* 0x000000201d00720c */ /* 0x040fe20000706670 */
[----:B------:R-:W-:Y:S01]  /*3500*/  IMAD R5, R34, UR6, RZ ;  /* 0x0000000622057c24 */ /* 0x000fe2000f8e02ff */
[----:B------:R-:W-:-:S03]  /*3510*/  IADD3 R16, P1, R29, R16, RZ ;  /* 0x000000101d107210 */ /* 0x000fc60007f3e0ff */
[----:B------:R-:W-:-:S05]  /*3520*/  IMAD R5, R4, UR7, R5 ;  /* 0x0000000704057c24 */ /* 0x000fca000f8e0205 */
[----:B------:R-:W-:-:S03]  /*3530*/  IADD3.X R17, R33, R17, R5, P1, !PT ;  /* 0x0000001121117210 */ /* 0x000fc60000ffe405 */
[----:B------:R-:W-:Y:S05]  /*3540*/  @P0 BRA `(.L_x_36) ;  /* 0x0000004400b80947 */ /* 0x000fea0003800000 */
[----:B------:R-:W0:Y:S01]  /*3550*/  LDC.64 R30, c[0x0][0x5c8] ;  /* 0x00017200ff1e7b82 */ /* 0x000e220000000a00 */
[----:B------:R-:W-:Y:S01]  /*3560*/  IMAD.WIDE R24, R6, 0x40, R14 ;  /* 0x0000004006187825 */ /* 0x000fe200078e020e */
[----:B------:R-:W-:Y:S01]  /*3570*/  ULDC.64 UR6, c[0x0][0x5c0] ;  /* 0x0001700000067ab9 */ /* 0x000fe20000000a00 */
[----:B------:R-:W-:Y:S02]  /*3580*/  BSSY B0, `(.L_x_36) ;  /* 0x000046a000007945 */ /* 0x000fe40003800000 */
[----:B------:R-:W-:-:S04]  /*3590*/  IMAD R6, R11, -0x2, R32 ;  /* 0xfffffffe0b067824 */ /* 0x000fc800078e0220 */
[----:B------:R-:W-:Y:S02]  /*35a0*/  IMAD.IADD R6, R6, 0x1, -R29 ;  /* 0x0000000106067824 */ /* 0x000fe400078e0a1d */
[-C--:B0-----:R-:W-:Y:S02]  /*35b0*/  IMAD R5, R25, R30.reuse, RZ ;  /* 0x0000001e19057224 */ /* 0x081fe400078e02ff */
[----:B------:R-:W-:-:S04]  /*35c0*/  IMAD.WIDE.U32 R16, R24, R30, R16 ;  /* 0x0000001e18107225 */ /* 0x000fc800078e0010 */
[----:B------:R-:W-:Y:S01]  /*35d0*/  IMAD R19, R24, R31, R5 ;  /* 0x0000001f18137224 */ /* 0x000fe200078e0205 */
[----:B------:R-:W-:Y:S02]  /*35e0*/  LEA R5, P0, R30, R16, 0x3 ;  /* 0x000000101e057211 */ /* 0x000fe400078018ff */
[----:B------:R-:W-:Y:S01]  /*35f0*/  IADD3 R18, P1, R16, UR6, RZ ;  /* 0x0000000610127c10 */ /* 0x000fe2000ff3e0ff */
[----:B------:R-:W-:Y:S01]  /*3600*/  IMAD.IADD R19, R17, 0x1, R19 ;  /* 0x0000000111137824 */ /* 0x000fe200078e0213 */
[----:B------:R-:W-:-:S04]  /*3610*/  IADD3 R16, P3, R5, UR6, RZ ;  /* 0x0000000605107c10 */ /* 0x000fc8000ff7e0ff */
[----:B------:R-:W-:Y:S01]  /*3620*/  LEA.HI.X R5, R30, R19, R31, 0x3, P0 ;  /* 0x000000131e057211 */ /* 0x000fe200000f1c1f */
[----:B------:R-:W-:Y:S01]  /*3630*/  IMAD.IADD R30, R13, 0x1, -R28 ;  /* 0x000000010d1e7824 */ /* 0x000fe200078e0a1c */
[----:B-----5:R-:W-:Y:S02]  /*3640*/  FSETP.NEU.AND P0, PT, R12, RZ, PT ;  /* 0x000000ff0c00720b */ /* 0x020fe40003f0d000 */
[----:B------:R-:W-:Y:S02]  /*3650*/  IADD3.X R19, R19, UR7, RZ, P1, !PT ;  /* 0x0000000713137c10 */ /* 0x000fe40008ffe4ff */
[----:B------:R-:W-:-:S09]  /*3660*/  IADD3.X R17, R5, UR7, RZ, P3, !PT ;  /* 0x0000000705117c10 */ /* 0x000fd20009ffe4ff */
[----:B------:R-:W-:Y:S05]  /*3670*/  @!P0 BRA `(.L_x_37) ;  /* 0x0000003400608947 */ /* 0x000fea0003800000 */
[----:B------:R-:W-:Y:S01]  /*3680*/  ULDC.64 UR6, c[0x0][0x5b8] ;  /* 0x00016e0000067ab9 */ /* 0x000fe20000000a00 */
[----:B------:R-:W-:Y:S01]  /*3690*/  ULDC.64 UR8, c[0x0][0x5a8] ;  /* 0x00016a0000087ab9 */ /* 0x000fe20000000a00 */
[----:B------:R-:W-:Y:S01]  /*36a0*/  IMAD.WIDE.U32 R26, R4, UR6, R26 ;  /* 0x00000006041a7c25 */ /* 0x000fe2000f8e001a */
[----:B------:R-:W-:Y:S01]  /*36b0*/  BSSY B1, `(.L_x_38) ;  /* 0x0000010000017945 */ /* 0x000fe20003800000 */
[----:B------:R-:W-:Y:S02]  /*36c0*/  PRMT R28, RZ, 0x7610, R28 ;  /* 0x00007610ff1c7816 */ /* 0x000fe4000000001c */
[----:B------:R-:W-:Y:S01]  /*36d0*/  IMAD R5, R34, UR6, RZ ;  /* 0x0000000622057c24 */ /* 0x000fe2000f8e02ff */
[----:B------:R-:W-:-:S03]  /*36e0*/  IADD3 R26, P0, R29, R26, RZ ;  /* 0x0000001a1d1a7210 */ /* 0x000fc60007f1e0ff */
[----:B------:R-:W-:Y:S01]  /*36f0*/  IMAD R5, R4, UR7, R5 ;  /* 0x0000000704057c24 */ /* 0x000fe2000f8e0205 */
[----:B------:R-:W-:Y:S02]  /*3700*/  ULDC.64 UR6, c[0x0][0x5b0] ;  /* 0x00016c0000067ab9 */ /* 0x000fe40000000a00 */
[----:B------:R-:W-:Y:S02]  /*3710*/  IMAD R29, R25, UR6, RZ ;  /* 0x00000006191d7c24 */ /* 0x000fe4000f8e02ff */
[----:B------:R-:W-:Y:S02]  /*3720*/  IADD3.X R27, R33, R27, R5, P0, !PT ;  /* 0x0000001b211b7210 */ /* 0x000fe400007fe405 */
[----:B------:R-:W-:Y:S01]  /*3730*/  ISETP.GE.AND P0, PT, R30, 0x1, PT ;  /* 0x000000011e00780c */ /* 0x000fe20003f06270 */
[C---:B------:R-:W-:Y:S02]  /*3740*/  IMAD R29, R24.reuse, UR7, R29 ;  /* 0x00000007181d7c24 */ /* 0x040fe4000f8e021d */
[----:B------:R-:W-:Y:S01]  /*3750*/  IMAD.WIDE.U32 R4, R24, UR6, R26 ;  /* 0x0000000618047c25 */ /* 0x000fe2000f8e001a */
[----:B------:R-:W-:-:S02]  /*3760*/  ISETP.LT.OR P4, PT, R6, 0x1, !P0 ;  /* 0x000000010600780c */ /* 0x000fc40004781670 */
[----:B------:R-:W-:-:S04]  /*3770*/  IADD3 R4, P1, R4, UR8, RZ ;  /* 0x0000000804047c10 */ /* 0x000fc8000ff3e0ff */
[----:B------:R-:W-:-:S07]  /*3780*/  IADD3.X R5, R5, UR9, R29, P1, !PT ;  /* 0x0000000905057c10 */ /* 0x000fce0008ffe41d */
[----:B------:R-:W-:Y:S05]  /*3790*/  @P4 BRA `(.L_x_39) ;  /* 0x0000000000044947 */ /* 0x000fea0003800000 */
[----:B------:R0:W5:Y:S02]  /*37a0*/  LDG.E.U8 R28, desc[UR18][R4.64] ;  /* 0x00000012041c7981 */ /* 0x000164000c1e1100 */
.L_x_39:
[----:B------:R-:W-:Y:S05]  /*37b0*/  BSYNC B1 ;  /* 0x0000000000017941 */ /* 0x000fea0003800000 */
.L_x_38:
[----:B-----5:R-:W-:Y:S01]  /*37c0*/  LOP3.LUT R28, R28, 0xff, RZ, 0xc0, !PT ;  /* 0x000000ff1c1c7812 */ /* 0x020fe200078ec0ff */
[----:B------:R-:W-:Y:S01]  /*37d0*/  BSSY B1, `(.L_x_40) ;  /* 0x000000b000017945 */ /* 0x000fe20003800000 */
[----:B------:R-:W-:Y:S02]  /*37e0*/  ISETP.LT.OR P3, PT, R6, 0x2, !P0 ;  /* 0x000000020600780c */ /* 0x000fe40004761670 */
[----:B------:R-:W-:-:S05]  /*37f0*/  F2FP.F16.E4M3.UNPACK_B R28, R28 ;  /* 0x0000001cff1c723e */ /* 0x000fca00020006ff */
[----:B------:R-:W-:-:S05]  /*3800*/  HADD2.F32 R29, -RZ, R28.H0_H0 ;  /* 0x2000001cff1d7230 */ /* 0x000fca0000004100 */
[----:B------:R-:W-:-:S04]  /*3810*/  FMUL R28, R29, R12 ;  /* 0x0000000c1d1c7220 */ /* 0x000fc80000400000 */
[----:B------:R-:W-:-:S05]  /*3820*/  FFMA R28, R149, R10, R28 ;  /* 0x0000000a951c7223 */ /* 0x000fca000000001c */
[----:B------:R-:W-:Y:S02]  /*3830*/  F2FP.SATFINITE.E4M3.F32.PACK_AB_MERGE_C R29, RZ, R28, RZ ;  /* 0x0000001cff1d723e */ /* 0x000fe400048070ff */
[----:B------:R-:W-:-:S03]  /*3840*/  PRMT R28, RZ, 0x7610, R28 ;  /* 0x00007610ff1c7816 */ /* 0x000fc6000000001c */
[----:B------:R1:W-:Y:S01]  /*3850*/  @!P4 STG.E.U8 desc[UR18][R18.64], R29 ;  /* 0x0000001d1200c986 */ /* 0x0003e2000c101112 */
[----:B------:R-:W-:Y:S05]  /*3860*/  @P3 BRA `(.L_x_41) ;  /* 0x0000000000043947 */ /* 0x000fea0003800000 */
[----:B------:R2:W5:Y:S02]  /*3870*/  LDG.E.U8 R28, desc[UR18][R4.64+0x1] ;  /* 0x00000112041c7981 */ /* 0x000564000c1e1100 */
.L_x_41:
[----:B------:R-:W-:Y:S05]  /*3880*/  BSYNC B1 ;  /* 0x0000000000017941 */ /* 0x000fea0003800000 */
.L_x_40:
[----:B-----5:R-:W-:Y:S01]  /*3890*/  LOP3.LUT R28, R28, 0xff, RZ, 0xc0, !PT ;  /* 0x000000ff1c1c7812 */ /* 0x020fe200078ec0ff */
[----:B------:R-:W-:Y:S01]  /*38a0*/  BSSY B1, `(.L_x_42) ;  /* 0x0000013000017945 */ /* 0x000fe20003800000 */
[----:B------:R-:W-:Y:S02]  /*38b0*/  IADD3 R31, P1, R24, 0x8, RZ ;  /* 0x00000008181f7810 */ /* 0x000fe40007f3e0ff */
[----:B------:R-:W-:-:S03]  /*38c0*/  F2FP.F16.E4M3.UNPACK_B R28, R28 ;  /* 0x0000001cff1c723e */ /* 0x000fc600020006ff */
[----:B------:R-:W-:Y:S01]  /*38d0*/  IMAD.X R24, RZ, RZ, R25, P1 ;  /* 0x000000ffff187224 */ /* 0x000fe200008e0619 */
[----:B------:R-:W-:Y:S01]  /*38e0*/  ISETP.GE.AND P1, PT, R30, 0x9, PT ;  /* 0x000000091e00780c */ /* 0x000fe20003f26270 */
[----:B-1----:R-:W-:Y:S02]  /*38f0*/  HADD2.F32 R29, -RZ, R28.H0_H0 ;  /* 0x2000001cff1d7230 */ /* 0x002fe40000004100 */
[----:B------:R-:W-:Y:S01]  /*3900*/  IMAD R24, R24, UR6, RZ ;  /* 0x0000000618187c24 */ /* 0x000fe2000f8e02ff */
[----:B------:R-:W-:Y:S01]  /*3910*/  ISETP.LT.OR P5, PT, R6, 0x1, !P1 ;  /* 0x000000010600780c */ /* 0x000fe20004fa1670 */
[----:B------:R-:W-:-:S04]  /*3920*/  IMAD.WIDE.U32 R26, R31, UR6, R26 ;  /* 0x000000061f1a7c25 */ /* 0x000fc8000f8e001a */
[----:B------:R-:W-:Y:S01]  /*3930*/  FMUL R29, R29, R12 ;  /* 0x0000000c1d1d7220 */ /* 0x000fe20000400000 */
[----:B------:R-:W-:-:S03]  /*3940*/  IMAD R31, R31, UR7, R24 ;  /* 0x000000071f1f7c24 */ /* 0x000fc6000f8e0218 */
[----:B------:R-:W-:Y:S01]  /*3950*/  FFMA R29, R144, R10, R29 ;  /* 0x0000000a901d7223 */ /* 0x000fe2000000001d */
[----:B------:R-:W-:Y:S02]  /*3960*/  IADD3 R24, P4, R26, UR8, RZ ;  /* 0x000000081a187c10 */ /* 0x000fe4000ff9e0ff */
[----:B------:R-:W-:Y:S02]  /*3970*/  PRMT R26, RZ, 0x7610, R26 ;  /* 0x00007610ff1a7816 */ /* 0x000fe4000000001a */
[----:B------:R-:W-:Y:S02]  /*3980*/  F2FP.SATFINITE.E4M3.F32.PACK_AB_MERGE_C R29, RZ, R29, RZ ;  /* 0x0000001dff1d723e */ /* 0x000fe400048070ff */
[----:B------:R-:W-:-:S03]  /*3990*/  IADD3.X R25, R27, UR9, R31, P4, !PT ;  /* 0x000000091b197c10 */ /* 0x000fc6000a7fe41f */
[----:B------:R1:W-:Y:S01]  /*39a0*/  @!P3 STG.E.U8 desc[UR18][R18.64+0x1], R29 ;  /* 0x0000011d1200b986 */ /* 0x0003e2000c101112 */
[----:B------:R-:W-:Y:S05]  /*39b0*/  @P5 BRA `(.L_x_43) ;  /* 0x0000000000045947 */ /* 0x000fea0003800000 */
[----:B------:R3:W5:Y:S02]  /*39c0*/  LDG.E.U8 R26, desc[UR18][R24.64] ;  /* 0x00000012181a7981 */ /* 0x000764000c1e1100 */
.L_x_43:
[----:B------:R-:W-:Y:S05]  /*39d0*/  BSYNC B1 ;  /* 0x0000000000017941 */ /* 0x000fea0003800000 */
.L_x_42:
        /* <DEDUP_REMOVED lines=12> */
.L_x_45:
[----:B------:R-:W-:Y:S05]  /*3aa0*/  BSYNC B1 ;  /* 0x0000000000017941 */ /* 0x000fea0003800000 */
.L_x_44:
[----:B-----5:R-:W-:Y:S01]  /*3ab0*/  LOP3.LUT R26, R26, 0xff, RZ, 0xc0, !PT ;  /* 0x000000ff1a1a7812 */ /* 0x020fe200078ec0ff */
[----:B------:R-:W-:Y:S01]  /*3ac0*/  BSSY B1, `(.L_x_46) ;  /* 0x000000b000017945 */ /* 0x000fe20003800000 */
[----:B------:R-:W-:Y:S02]  /*3ad0*/  ISETP.LT.OR P4, PT, R6, 0x9, !P0 ;  /* 0x000000090600780c */ /* 0x000fe40004781670 */
[----:B------:R-:W-:-:S05]  /*3ae0*/  F2FP.F16.E4M3.UNPACK_B R26, R26 ;  /* 0x0000001aff1a723e */ /* 0x000fca00020006ff */
[----:B----4-:R-:W-:Y:S01]  /*3af0*/  HADD2.F32 R27, -RZ, R26.H0_H0 ;  /* 0x2000001aff1b7230 */ /* 0x010fe20000004100 */
[----:B------:R-:W-:-:S04]  /*3b00*/  PRMT R26, RZ, 0x7610, R26 ;  /* 0x00007610ff1a7816 */ /* 0x000fc8000000001a */
[----:B------:R-:W-:-:S04]  /*3b10*/  FMUL R27, R27, R12 ;  /* 0x0000000c1b1b7220 */ /* 0x000fc80000400000 */
[----:B------:R-:W-:-:S05]  /*3b20*/  FFMA R27, R142, R10, R27 ;  /* 0x0000000a8e1b7223 */ /* 0x000fca000000001b */
[----:B------:R-:W-:-:S05]  /*3b30*/  F2FP.SATFINITE.E4M3.F32.PACK_AB_MERGE_C R27, RZ, R27, RZ ;  /* 0x0000001bff1b723e */ /* 0x000fca00048070ff */
[----:B------:R4:W-:Y:S01]  /*3b40*/  @!P3 STG.E.U8 desc[UR18][R16.64+0x1], R27 ;  /* 0x0000011b1000b986 */ /* 0x0009e2000c101112 */
[----:B------:R-:W-:Y:S05]  /*3b50*/  @P4 BRA `(.L_x_47) ;  /* 0x0000000000044947 */ /* 0x000fea0003800000 */
[----:B------:R0:W5:Y:S02]  /*3b60*/  LDG.E.U8 R26, desc[UR18][R4.64+0x8] ;  /* 0x00000812041a7981 */ /* 0x000164000c1e1100 */
.L_x_47:
[----:B------:R-:W-:Y:S05]  /*3b70*/  BSYNC B1 ;  /* 0x0000000000017941 */ /* 0x000fea0003800000 */
.L_x_46:
[----:B-----5:R-:W-:Y:S01]  /*3b80*/  LOP3.LUT R26, R26, 0xff, RZ, 0xc0, !PT ;  /* 0x000000ff1a1a7812 */ /* 0x020fe200078ec0ff */
[----:B------:R-:W-:Y:S01]  /*3b90*/  BSSY B1, `(.L_x_48) ;  /* 0x000000b000017945 */ /* 0x000fe20003800000 */
[----:B------:R-:W-:Y:S02]  /*3ba0*/  ISETP.LT.OR P3, PT, R6, 0xa, !P0 ;  /* 0x0000000a0600780c */ /* 0x000fe40004761670 */
[----:B------:R-:W-:-:S05]  /*3bb0*/  F2FP.F16.E4M3.UNPACK_B R26, R26 ;  /* 0x0000001aff1a723e */ /* 0x000fca00020006ff */
[----:B----4-:R-:W-:-:S05]  /*3bc0*/  HADD2.F32 R27, -RZ, R26.H0_H0 ;  /* 0x2000001aff1b7230 */ /* 0x010fca0000004100 */
[----:B------:R-:W-:-:S04]  /*3bd0*/  FMUL R26, R27, R12 ;  /* 0x0000000c1b1a7220 */ /* 0x000fc80000400000 */
[----:B------:R-:W-:-:S05]  /*3be0*/  FFMA R26, R145, R10, R26 ;  /* 0x0000000a911a7223 */ /* 0x000fca000000001a */
[----:B------:R-:W-:Y:S02]  /*3bf0*/  F2FP.SATFINITE.E4M3.F32.PACK_AB_MERGE_C R27, RZ, R26, RZ ;  /* 0x0000001aff1b723e */ /* 0x000fe400048070ff */
[----:B------:R-:W-:-:S03]  /*3c00*/  PRMT R26, RZ, 0x7610, R26 ;  /* 0x00007610ff1a7816 */ /* 0x000fc6000000001a */
[----:B------:R4:W-:Y:S01]  /*3c10*/  @!P4 STG.E.U8 desc[UR18][R18.64+0x8], R27 ;  /* 0x0000081b1200c986 */ /* 0x0009e2000c101112 */
[----:B------:R-:W-:Y:S05]  /*3c20*/  @P3 BRA `(.L_x_49) ;  /* 0x0000000000043947 */ /* 0x000fea0003800000 */
[----:B------:R0:W5:Y:S02]  /*3c30*/  LDG.E.U8 R26, desc[UR18][R4.64+0x9] ;  /* 0x00000912041a7981 */ /* 0x000164000c1e1100 */
.L_x_49:
[----:B------:R-:W-:Y:S05]  /*3c40*/  BSYNC B1 ;  /* 0x0000000000017941 */ /* 0x000fea0003800000 */
.L_x_48:
        /* <DEDUP_REMOVED lines=12> */
.L_x_51:
[----:B------:R-:W-:Y:S05]  /*3d10*/  BSYNC B1 ;  /* 0x0000000000017941 */ /* 0x000fea0003800000 */
.L_x_50:
        /* <DEDUP_REMOVED lines=12> */
.L_x_53:
[----:B------:R-:W-:Y:S05]  /*3de0*/  BSYNC B1 ;  /* 0x0000000000017941 */ /* 0x000fea0003800000 */
.L_x_52:
        /* <DEDUP_REMOVED lines=12> */
.L_x_55:
[----:B------:R-:W-:Y:S05]  /*3eb0*/  BSYNC B1 ;  /* 0x0000000000017941 */ /* 0x000fea0003800000 */
.L_x_54:
        /* <DEDUP_REMOVED lines=12> */
.L_x_57:
[----:B------:R-:W-:Y:S05]  /*3f80*/  BSYNC B1 ;  /* 0x0000000000017941 */ /* 0x000fea0003800000 */
.L_x_56:
        /* <DEDUP_REMOVED lines=12> */
.L_x_59:
[----:B------:R-:W-:Y:S05]  /*4050*/  BSYNC B1 ;  /* 0x0000000000017941 */ /* 0x000fea0003800000 */
.L_x_58:
        /* <DEDUP_REMOVED lines=12> */
.L_x_61:
[----:B------:R-:W-:Y:S05]  /*4120*/  BSYNC B1 ;  /* 0x0000000000017941 */ /* 0x000fea0003800000 */
.L_x_60:
        /* <DEDUP_REMOVED lines=12> */
.L_x_63:
[----:B------:R-:W-:Y:S05]  /*41f0*/  BSYNC B1 ;  /* 0x0000000000017941 */ /* 0x000fea0003800000 */
.L_x_62:
        /* <DEDUP_REMOVED lines=12> */
.L_x_65:
[----:B------:R-:W-:Y:S05]  /*42c0*/  BSYNC B1 ;  /* 0x0000000000017941 */ /* 0x000fea0003800000 */
.L_x_64:
        /* <DEDUP_REMOVED lines=12> */
.L_x_67:
[----:B------:R-:W-:Y:S05]  /*4390*/  BSYNC B1 ;  /* 0x0000000000017941 */ /* 0x000fea0003800000 */
.L_x_66:
        /* <DEDUP_REMOVED lines=12> */
.L_x_69:
[----:B------:R-:W-:Y:S05]  /*4460*/  BSYNC B1 ;  /* 0x0000000000017941 */ /* 0x000fea0003800000 */
.L_x_68:
        /* <DEDUP_REMOVED lines=12> */
.L_x_71:
[----:B------:R-:W-:Y:S05]  /*4530*/  BSYNC B1 ;  /* 0x0000000000017941 */ /* 0x000fea0003800000 */
.L_x_70:
        /* <DEDUP_REMOVED lines=12> */
.L_x_73:
[----:B------:R-:W-:Y:S05]  /*4600*/  BSYNC B1 ;  /* 0x0000000000017941 */ /* 0x000fea0003800000 */
.L_x_72:
        /* <DEDUP_REMOVED lines=12> */
.L_x_75:
[----:B------:R-:W-:Y:S05]  /*46d0*/  BSYNC B1 ;  /* 0x0000000000017941 */ /* 0x000fea0003800000 */
.L_x_74:
        /* <DEDUP_REMOVED lines=12> */
.L_x_77:
[----:B------:R-:W-:Y:S05]  /*47a0*/  BSYNC B1 ;  /* 0x0000000000017941 */ /* 0x000fea0003800000 */
.L_x_76:
        /* <DEDUP_REMOVED lines=12> */
.L_x_79:
[----:B------:R-:W-:Y:S05]  /*4870*/  BSYNC B1 ;  /* 0x0000000000017941 */ /* 0x000fea0003800000 */
.L_x_78:
        /* <DEDUP_REMOVED lines=12> */
.L_x_81:
[----:B------:R-:W-:Y:S05]  /*4940*/  BSYNC B1 ;  /* 0x0000000000017941 */ /* 0x000fea0003800000 */
.L_x_80:
        /* <DEDUP_REMOVED lines=12> */
.L_x_83:
[----:B------:R-:W-:Y:S05]  /*4a10*/  BSYNC B1 ;  /* 0x0000000000017941 */ /* 0x000fea0003800000 */
.L_x_82:
        /* <DEDUP_REMOVED lines=12> */
.L_x_85:
[----:B------:R-:W-:Y:S05]  /*4ae0*/  BSYNC B1 ;  /* 0x0000000000017941 */ /* 0x000fea0003800000 */
.L_x_84:
        /* <DEDUP_REMOVED lines=12> */
.L_x_87:
[----:B------:R-:W-:Y:S05]  /*4bb0*/  BSYNC B1 ;  /* 0x0000000000017941 */ /* 0x000fea0003800000 */
.L_x_86:
        /* <DEDUP_REMOVED lines=12> */
.L_x_89:
[----:B------:R-:W-:Y:S05]  /*4c80*/  BSYNC B1 ;  /* 0x0000000000017941 */ /* 0x000fea0003800000 */
.L_x_88:
        /* <DEDUP_REMOVED lines=12> */
.L_x_91:
[----:B------:R-:W-:Y:S05]  /*4d50*/  BSYNC B1 ;  /* 0x0000000000017941 */ /* 0x000fea0003800000 */
.L_x_90:
        /* <DEDUP_REMOVED lines=12> */
.L_x_93:
[----:B------:R-:W-:Y:S05]  /*4e20*/  BSYNC B1 ;  /* 0x0000000000017941 */ /* 0x000fea0003800000 */
.L_x_92:
        /* <DEDUP_REMOVED lines=12> */
.L_x_95:
[----:B------:R-:W-:Y:S05]  /*4ef0*/  BSYNC B1 ;  /* 0x0000000000017941 */ /* 0x000fea0003800000 */
.L_x_94:
        /* <DEDUP_REMOVED lines=12> */
.L_x_97:
[----:B------:R-:W-:Y:S05]  /*4fc0*/  BSYNC B1 ;  /* 0x0000000000017941 */ /* 0x000fea0003800000 */
.L_x_96:
        /* <DEDUP_REMOVED lines=12> */
.L_x_99:
[----:B------:R-:W-:Y:S05]  /*5090*/  BSYNC B1 ;  /* 0x0000000000017941 */ /* 0x000fea0003800000 */
.L_x_98:
        /* <DEDUP_REMOVED lines=12> */
.L_x_101:
[----:B------:R-:W-:Y:S05]  /*5160*/  BSYNC B1 ;  /* 0x0000000000017941 */ /* 0x000fea0003800000 */
.L_x_100:
        /* <DEDUP_REMOVED lines=12> */
.L_x_103:
[----:B------:R-:W-:Y:S05]  /*5230*/  BSYNC B1 ;  /* 0x0000000000017941 */ /* 0x000fea0003800000 */
.L_x_102:
        /* <DEDUP_REMOVED lines=12> */
.L_x_105:
[----:B------:R-:W-:Y:S05]  /*5300*/  BSYNC B1 ;  /* 0x0000000000017941 */ /* 0x000fea0003800000 */
.L_x_104:
        /* <DEDUP_REMOVED lines=12> */
.L_x_107:
[----:B------:R-:W-:Y:S05]  /*53d0*/  BSYNC B1 ;  /* 0x0000000000017941 */ /* 0x000fea0003800000 */
.L_x_106:
        /* <DEDUP_REMOVED lines=12> */
.L_x_109:
[----:B------:R-:W-:Y:S05]  /*54a0*/  BSYNC B1 ;  /* 0x0000000000017941 */ /* 0x000fea0003800000 */
.L_x_108:
        /* <DEDUP_REMOVED lines=12> */
.L_x_111:
[----:B------:R-:W-:Y:S05]  /*5570*/  BSYNC B1 ;  /* 0x0000000000017941 */ /* 0x000fea0003800000 */
.L_x_110:
        /* <DEDUP_REMOVED lines=12> */
.L_x_113:
[----:B------:R-:W-:Y:S05]  /*5640*/  BSYNC B1 ;  /* 0x0000000000017941 */ /* 0x000fea0003800000 */
.L_x_112:
        /* <DEDUP_REMOVED lines=12> */
.L_x_115:
[----:B------:R-:W-:Y:S05]  /*5710*/  BSYNC B1 ;  /* 0x0000000000017941 */ /* 0x000fea0003800000 */
.L_x_114:
        /* <DEDUP_REMOVED lines=12> */
.L_x_117:
[----:B------:R-:W-:Y:S05]  /*57e0*/  BSYNC B1 ;  /* 0x0000000000017941 */ /* 0x000fea0003800000 */
.L_x_116:
        /* <DEDUP_REMOVED lines=12> */
.L_x_119:
[----:B------:R-:W-:Y:S05]  /*58b0*/  BSYNC B1 ;  /* 0x0000000000017941 */ /* 0x000fea0003800000 */
.L_x_118:
        /* <DEDUP_REMOVED lines=12> */
.L_x_121:
[----:B------:R-:W-:Y:S05]  /*5980*/  BSYNC B1 ;  /* 0x0000000000017941 */ /* 0x000fea0003800000 */
.L_x_120:
        /* <DEDUP_REMOVED lines=12> */
.L_x_123:
[----:B------:R-:W-:Y:S05]  /*5a50*/  BSYNC B1 ;  /* 0x0000000000017941 */ /* 0x000fea0003800000 */
.L_x_122:
        /* <DEDUP_REMOVED lines=12> */
.L_x_125:
[----:B------:R-:W-:Y:S05]  /*5b20*/  BSYNC B1 ;  /* 0x0000000000017941 */ /* 0x000fea0003800000 */
.L_x_124:
        /* <DEDUP_REMOVED lines=12> */
.L_x_127:
[----:B------:R-:W-:Y:S05]  /*5bf0*/  BSYNC B1 ;  /* 0x0000000000017941 */ /* 0x000fea0003800000 */
.L_x_126:
        /* <DEDUP_REMOVED lines=12> */
.L_x_129:
[----:B------:R-:W-:Y:S05]  /*5cc0*/  BSYNC B1 ;  /* 0x0000000000017941 */ /* 0x000fea0003800000 */
.L_x_128:
        /* <DEDUP_REMOVED lines=12> */
.L_x_131:
[----:B------:R-:W-:Y:S05]  /*5d90*/  BSYNC B1 ;  /* 0x0000000000017941 */ /* 0x000fea0003800000 */
.L_x_130:
        /* <DEDUP_REMOVED lines=12> */
.L_x_133:
[----:B------:R-:W-:Y:S05]  /*5e60*/  BSYNC B1 ;  /* 0x0000000000017941 */ /* 0x000fea0003800000 */
.L_x_132:
        /* <DEDUP_REMOVED lines=12> */
.L_x_135:
[----:B------:R-:W-:Y:S05]  /*5f30*/  BSYNC B1 ;  /* 0x0000000000017941 */ /* 0x000fea0003800000 */
.L_x_134:
        /* <DEDUP_REMOVED lines=12> */
.L_x_137:
[----:B------:R-:W-:Y:S05]  /*6000*/  BSYNC B1 ;  /* 0x0000000000017941 */ /* 0x000fea0003800000 */
.L_x_136:
        /* <DEDUP_REMOVED lines=12> */
.L_x_139:
[----:B------:R-:W-:Y:S05]  /*60d0*/  BSYNC B1 ;  /* 0x0000000000017941 */ /* 0x000fea0003800000 */
.L_x_138:
        /* <DEDUP_REMOVED lines=12> */
.L_x_141:
[----:B------:R-:W-:Y:S05]  /*61a0*/  BSYNC B1 ;  /* 0x0000000000017941 */ /* 0x000fea0003800000 */
.L_x_140:
        /* <DEDUP_REMOVED lines=12> */
.L_x_143:
[----:B------:R-:W-:Y:S05]  /*6270*/  BSYNC B1 ;  /* 0x0000000000017941 */ /* 0x000fea0003800000 */
.L_x_142:
        /* <DEDUP_REMOVED lines=12> */
.L_x_145:
[----:B------:R-:W-:Y:S05]  /*6340*/  BSYNC B1 ;  /* 0x0000000000017941 */ /* 0x000fea0003800000 */
.L_x_144:
        /* <DEDUP_REMOVED lines=12> */
.L_x_147:
[----:B------:R-:W-:Y:S05]  /*6410*/  BSYNC B1 ;  /* 0x0000000000017941 */ /* 0x000fea0003800000 */
.L_x_146:
        /* <DEDUP_REMOVED lines=12> */
.L_x_149:
[----:B------:R-:W-:Y:S05]  /*64e0*/  BSYNC B1 ;  /* 0x0000000000017941 */ /* 0x000fea0003800000 */
.L_x_148:
        /* <DEDUP_REMOVED lines=12> */
.L_x_151:
[----:B------:R-:W-:Y:S05]  /*65b0*/  BSYNC B1 ;  /* 0x0000000000017941 */ /* 0x000fea0003800000 */
.L_x_150:
        /* <DEDUP_REMOVED lines=12> */
.L_x_153:
[----:B------:R-:W-:Y:S05]  /*6680*/  BSYNC B1 ;  /* 0x0000000000017941 */ /* 0x000fea0003800000 */
.L_x_152:
        /* <DEDUP_REMOVED lines=12> */
.L_x_155:
[----:B------:R-:W-:Y:S05]  /*6750*/  BSYNC B1 ;  /* 0x0000000000017941 */ /* 0x000fea0003800000 */
.L_x_154:
        /* <DEDUP_REMOVED lines=12> */
.L_x_157:
[----:B------:R-:W-:Y:S05]  /*6820*/  BSYNC B1 ;  /* 0x0000000000017941 */ /* 0x000fea0003800000 */
.L_x_156:
        /* <DEDUP_REMOVED lines=12> */
.L_x_159:
[----:B------:R-:W-:Y:S05]  /*68f0*/  BSYNC B1 ;  /* 0x0000000000017941 */ /* 0x000fea0003800000 */
.L_x_158:
[----:B-----5:R-:W-:Y:S01]  /*6900*/  LOP3.LUT R26, R26, 0xff, RZ, 0xc0, !PT ;  /* 0x000000ff1a1a7812 */ /* 0x020fe200078ec0ff */
[----:B------:R-:W-:Y:S01]  /*6910*/  BSSY B1, `(.L_x_160) ;  /* 0x000000b000017945 */ /* 0x000fe20003800000 */
[----:B------:R-:W-:Y:S02]  /*6920*/  ISETP.LT.OR P0, PT, R6, 0x7a, !P0 ;  /* 0x0000007a0600780c */ /* 0x000fe40004701670 */
[----:B------:R-:W-:-:S05]  /*6930*/  F2FP.F16.E4M3.UNPACK_B R26, R26 ;  /* 0x0000001aff1a723e */ /* 0x000fca00020006ff */
[----:B----4-:R-:W-:-:S05]  /*6940*/  HADD2.F32 R27, -RZ, R26.H0_H0 ;  /* 0x2000001aff1b7230 */ /* 0x010fca0000004100 */
[----:B------:R-:W-:-:S04]  /*6950*/  FMUL R26, R27, R12 ;  /* 0x0000000c1b1a7220 */ /* 0x000fc80000400000 */
[----:B------:R-:W-:Y:S01]  /*6960*/  FFMA R26, R21, R10, R26 ;  /* 0x0000000a151a7223 */ /* 0x000fe2000000001a */
[----:B------:R-:W-:-:S04]  /*6970*/  PRMT R21, RZ, 0x7610, R21 ;  /* 0x00007610ff157816 */ /* 0x000fc80000000015 */
[----:B------:R-:W-:-:S05]  /*6980*/  F2FP.SATFINITE.E4M3.F32.PACK_AB_MERGE_C R27, RZ, R26, RZ ;  /* 0x0000001aff1b723e */ /* 0x000fca00048070ff */
[----:B------:R4:W-:Y:S01]  /*6990*/  @!P4 STG.E.U8 desc[UR18][R18.64+0x78], R27 ;  /* 0x0000781b1200c986 */ /* 0x0009e2000c101112 */
[----:B------:R-:W-:Y:S05]  /*69a0*/  @P0 BRA `(.L_x_161) ;  /* 0x0000000000040947 */ /* 0x000fea0003800000 */
[----:B------:R0:W5:Y:S02]  /*69b0*/  LDG.E.U8 R21, desc[UR18][R4.64+0x79] ;  /* 0x0000791204157981 */ /* 0x000164000c1e1100 */
.L_x_161:
[----:B------:R-:W-:Y:S05]  /*69c0*/  BSYNC B1 ;  /* 0x0000000000017941 */ /* 0x000fea0003800000 */
.L_x_160:
[----:B-----5:R-:W-:Y:S01]  /*69d0*/  LOP3.LUT R21, R21, 0xff, RZ, 0xc0, !PT ;  /* 0x000000ff15157812 */ /* 0x020fe200078ec0ff */
[----:B------:R-:W-:Y:S01]  /*69e0*/  BSSY B1, `(.L_x_162) ;  /* 0x000000b000017945 */ /* 0x000fe20003800000 */
[----:B------:R-:W-:Y:S02]  /*69f0*/  ISETP.LT.OR P3, PT, R6, 0x79, !P1 ;  /* 0x000000790600780c */ /* 0x000fe40004f61670 */
[----:B------:R-:W-:Y:S02]  /*6a00*/  F2FP.F16.E4M3.UNPACK_B R21, R21 ;  /* 0x00000015ff15723e */ /* 0x000fe400020006ff */
[----:B0-2---:R-:W-:-:S03]  /*6a10*/  PRMT R4, RZ, 0x7610, R4 ;  /* 0x00007610ff047816 */ /* 0x005fc60000000004 */
[----:B------:R-:W-:-:S05]  /*6a20*/  HADD2.F32 R21, -RZ, R21.H0_H0 ;  /* 0x20000015ff157230 */ /* 0x000fca0000004100 */
[----:B------:R-:W-:-:S04]  /*6a30*/  FMUL R21, R21, R12 ;  /* 0x0000000c15157220 */ /* 0x000fc80000400000 */
[----:B------:R-:W-:-:S05]  /*6a40*/  FFMA R21, R20, R10, R21 ;  /* 0x0000000a14157223 */ /* 0x000fca0000000015 */
[----:B------:R-:W-:-:S05]  /*6a50*/  F2FP.SATFINITE.E4M3.F32.PACK_AB_MERGE_C R21, RZ, R21, RZ ;  /* 0x00000015ff15723e */ /* 0x000fca00048070ff */
[----:B------:R0:W-:Y:S01]  /*6a60*/  @!P0 STG.E.U8 desc[UR18][R18.64+0x79], R21 ;  /* 0x0000791512008986 */ /* 0x0001e2000c101112 */
[----:B------:R-:W-:Y:S05]  /*6a70*/  @P3 BRA `(.L_x_163) ;  /* 0x0000000000043947 */ /* 0x000fea0003800000 */
[----:B------:R2:W5:Y:S02]  /*6a80*/  LDG.E.U8 R4, desc[UR18][R24.64+0x78] ;  /* 0x0000781218047981 */ /* 0x000564000c1e1100 */
.L_x_163:
[----:B------:R-:W-:Y:S05]  /*6a90*/  BSYNC B1 ;  /* 0x0000000000017941 */ /* 0x000fea0003800000 */
.L_x_162:
        /* <DEDUP_REMOVED lines=12> */
.L_x_165:
[----:B------:R-:W-:Y:S05]  /*6b60*/  BSYNC B1 ;  /* 0x0000000000017941 */ /* 0x000fea0003800000 */
.L_x_164:
[----:B------:R-:W-:Y:S05]  /*6b70*/  @P1 BRA `(.L_x_166) ;  /* 0x0000001000281947 */ /* 0x000fea0003800000 */
[----:B-----5:R-:W-:-:S04]  /*6b80*/  LOP3.LUT R4, R4, 0xff, RZ, 0xc0, !PT ;  /* 0x000000ff04047812 */ /* 0x020fc800078ec0ff */
[----:B------:R-:W-:-:S05]  /*6b90*/  F2FP.F16.E4M3.UNPACK_B R4, R4 ;  /* 0x00000004ff04723e */ /* 0x000fca00020006ff */
[----:B0-----:R-:W-:-:S05]  /*6ba0*/  HADD2.F32 R5, -RZ, R4.H0_H0 ;  /* 0x20000004ff057230 */ /* 0x001fca0000004100 */
[----:B------:R-:W-:-:S04]  /*6bb0*/  FMUL R5, R5, R12 ;  /* 0x0000000c05057220 */ /* 0x000fc80000400000 */
[----:B------:R-:W-:-:S05]  /*6bc0*/  FFMA R5, R22, R10, R5 ;  /* 0x0000000a16057223 */ /* 0x000fca0000000005 */
[----:B------:R-:W-:-:S05]  /*6bd0*/  F2FP.SATFINITE.E4M3.F32.PACK_AB_MERGE_C R5, RZ, R5, RZ ;  /* 0x00000005ff05723e */ /* 0x000fca00048070ff */
[----:B------:R0:W-:Y:S01]  /*6be0*/  STG.E.U8 desc[UR18][R16.64+0x79], R5 ;  /* 0x0000790510007986 */ /* 0x0001e2000c101112 */
[----:B------:R-:W-:Y:S05]  /*6bf0*/  BRA `(.L_x_166) ;  /* 0x0000001000087947 */ /* 0x000fea0003800000 */
.L_x_37:
[----:B------:R-:W-:Y:S01]  /*6c00*/  ISETP.GE.AND P1, PT, R30, 0x1, PT ;  /* 0x000000011e00780c */ /* 0x000fe20003f26270 */
[-C--:B------:R-:W-:Y:S01]  /*6c10*/  FMUL R149, R149, R10.reuse ;  /* 0x0000000a95957220 */ /* 0x080fe20000400000 */
[-C--:B------:R-:W-:Y:S01]  /*6c20*/  FMUL R144, R144, R10.reuse ;  /* 0x0000000a90907220 */ /* 0x080fe20000400000 */
[----:B------:R-:W-:Y:S01]  /*6c30*/  ISETP.GE.AND P0, PT, R30, 0x9, PT ;  /* 0x000000091e00780c */ /* 0x000fe20003f06270 */
[-C--:B------:R-:W-:Y:S01]  /*6c40*/  FMUL R147, R147, R10.reuse ;  /* 0x0000000a93937220 */ /* 0x080fe20000400000 */
[----:B------:R-:W-:Y:S01]  /*6c50*/  ISETP.LT.OR P4, PT, R6, 0x1, !P1 ;  /* 0x000000010600780c */ /* 0x000fe20004f81670 */
[-C--:B------:R-:W-:Y:S01]  /*6c60*/  FMUL R142, R142, R10.reuse ;  /* 0x0000000a8e8e7220 */ /* 0x080fe20000400000 */
[----:B------:R-:W-:Y:S01]  /*6c70*/  ISETP.LT.OR P5, PT, R6, 0x2, !P1 ;  /* 0x000000020600780c */ /* 0x000fe20004fa1670 */
[-C--:B------:R-:W-:Y:S01]  /*6c80*/  FMUL R145, R145, R10.reuse ;  /* 0x0000000a91917220 */ /* 0x080fe20000400000 */
[----:B------:R-:W-:Y:S01]  /*6c90*/  F2FP.SATFINITE.E4M3.F32.PACK_AB_MERGE_C R149, RZ, R149, RZ ;  /* 0x00000095ff95723e */ /* 0x000fe200048070ff */
[----:B------:R-:W-:Y:S01]  /*6ca0*/  FMUL R140, R140, R10 ;  /* 0x0000000a8c8c7220 */ /* 0x000fe20000400000 */
[----:B------:R-:W-:Y:S01]  /*6cb0*/  F2FP.SATFINITE.E4M3.F32.PACK_AB_MERGE_C R5, RZ, R144, RZ ;  /* 0x00000090ff05723e */ /* 0x000fe200048070ff */
[-C--:B------:R-:W-:Y:S01]  /*6cc0*/  FMUL R143, R143, R10.reuse ;  /* 0x0000000a8f8f7220 */ /* 0x080fe20000400000 */
[----:B------:R-:W-:Y:S01]  /*6cd0*/  ISETP.LT.OR P3, PT, R6, 0x1, !P0 ;  /* 0x000000010600780c */ /* 0x000fe20004761670 */
[-C--:B------:R-:W-:Y:S01]  /*6ce0*/  FMUL R138, R138, R10.reuse ;  /* 0x0000000a8a8a7220 */ /* 0x080fe20000400000 */
[C---:B------:R-:W-:Y:S01]  /*6cf0*/  ISETP.LT.OR P6, PT, R6.reuse, 0xa, !P1 ;  /* 0x0000000a0600780c */ /* 0x040fe20004fc1670 */
[-C--:B------:R-:W-:Y:S01]  /*6d00*/  FMUL R141, R141, R10.reuse ;  /* 0x0000000a8d8d7220 */ /* 0x080fe20000400000 */
[----:B------:R-:W-:Y:S01]  /*6d10*/  F2FP.SATFINITE.E4M3.F32.PACK_AB_MERGE_C R147, RZ, R147, RZ ;  /* 0x00000093ff93723e */ /* 0x000fe200048070ff */
[----:B------:R-:W-:Y:S01]  /*6d20*/  @!P4 STG.E.U8 desc[UR18][R18.64], R149 ;  /* 0x000000951200c986 */ /* 0x000fe2000c101112 */
[----:B------:R-:W-:Y:S01]  /*6d30*/  ISETP.LT.OR P4, PT, R6, 0x2, !P0 ;  /* 0x000000020600780c */ /* 0x000fe20004781670 */
[----:B------:R-:W-:Y:S01]  /*6d40*/  FMUL R136, R136, R10 ;  /* 0x0000000a88887220 */ /* 0x000fe20000400000 */
[----:B------:R-:W-:Y:S01]  /*6d50*/  F2FP.SATFINITE.E4M3.F32.PACK_AB_MERGE_C R25, RZ, R142, RZ ;  /* 0x0000008eff19723e */ /* 0x000fe200048070ff */
[----:B------:R0:W-:Y:S01]  /*6d60*/  @!P5 STG.E.U8 desc[UR18][R18.64+0x1], R5 ;  /* 0x000001051200d986 */ /* 0x0001e2000c101112 */
[C---:B------:R-:W-:Y:S01]  /*6d70*/  ISETP.LT.OR P5, PT, R6.reuse, 0x9, !P1 ;  /* 0x000000090600780c */ /* 0x040fe20004fa1670 */
[-C--:B------:R-:W-:Y:S01]  /*6d80*/  FMUL R139, R139, R10.reuse ;  /* 0x0000000a8b8b7220 */ /* 0x080fe20000400000 */
[----:B------:R-:W-:Y:S01]  /*6d90*/  F2FP.SATFINITE.E4M3.F32.PACK_AB_MERGE_C R145, RZ, R145, RZ ;  /* 0x00000091ff91723e */ /* 0x000fe200048070ff */
[----:B------:R-:W-:Y:S01]  /*6da0*/  @!P3 STG.E.U8 desc[UR18][R16.64], R147 ;  /* 0x000000931000b986 */ /* 0x000fe2000c101112 */
[----:B------:R-:W-:Y:S01]  /*6db0*/  ISETP.LT.OR P3, PT, R6, 0x9, !P0 ;  /* 0x000000090600780c */ /* 0x000fe20004761670 */
[-C--:B------:R-:W-:Y:S01]  /*6dc0*/  FMUL R134, R134, R10.reuse ;  /* 0x0000000a86867220 */ /* 0x080fe20000400000 */
[----:B------:R-:W-:Y:S01]  /*6dd0*/  F2FP.SATFINITE.E4M3.F32.PACK_AB_MERGE_C R143, RZ, R143, RZ ;  /* 0x0000008fff8f723e */ /* 0x000fe200048070ff */
[-C--:B------:R-:W-:Y:S01]  /*6de0*/  FMUL R137, R137, R10.reuse ;  /* 0x0000000a89897220 */ /* 0x080fe20000400000 */
[----:B------:R-:W-:Y:S01]  /*6df0*/  F2FP.SATFINITE.E4M3.F32.PACK_AB_MERGE_C R141, RZ, R141, RZ ;  /* 0x0000008dff8d723e */ /* 0x000fe200048070ff */
[----:B------:R1:W-:Y:S01]  /*6e00*/  @!P4 STG.E.U8 desc[UR18][R16.64+0x1], R25 ;  /* 0x000001191000c986 */ /* 0x0003e2000c101112 */
[----:B------:R-:W-:Y:S01]  /*6e10*/  ISETP.LT.OR P4, PT, R6, 0xa, !P0 ;  /* 0x0000000a0600780c */ /* 0x000fe20004781670 */
[----:B------:R-:W-:Y:S01]  /*6e20*/  FMUL R132, R132, R10 ;  /* 0x0000000a84847220 */ /* 0x000fe20000400000 */
[----:B0-----:R-:W-:Y:S01]  /*6e30*/  F2FP.SATFINITE.E4M3.F32.PACK_AB_MERGE_C R5, RZ, R140, RZ ;  /* 0x0000008cff05723e */ /* 0x001fe200048070ff */
[----:B------:R-:W-:Y:S01]  /*6e40*/  @!P5 STG.E.U8 desc[UR18][R18.64+0x8], R145 ;  /* 0x000008911200d986 */ /* 0x000fe2000c101112 */
[C---:B------:R-:W-:Y:S01]  /*6e50*/  ISETP.LT.OR P5, PT, R6.reuse, 0x11, !P1 ;  /* 0x000000110600780c */ /* 0x040fe20004fa1670 */
[-C--:B------:R-:W-:Y:S01]  /*6e60*/  FMUL R135, R135, R10.reuse ;  /* 0x0000000a87877220 */ /* 0x080fe20000400000 */
[----:B------:R-:W-:Y:S01]  /*6e70*/  F2FP.SATFINITE.E4M3.F32.PACK_AB_MERGE_C R139, RZ, R139, RZ ;  /* 0x0000008bff8b723e */ /* 0x000fe200048070ff */
[----:B------:R0:W-:Y:S01]  /*6e80*/  @!P6 STG.E.U8 desc[UR18][R18.64+0x9], R5 ;  /* 0x000009051200e986 */ /* 0x0001e2000c101112 */
[----:B------:R-:W-:Y:S01]  /*6e90*/  ISETP.LT.OR P6, PT, R6, 0x12, !P1 ;  /* 0x000000120600780c */ /* 0x000fe20004fc1670 */
[----:B------:R-:W-:Y:S01]  /*6ea0*/  FMUL R130, R130, R10 ;  /* 0x0000000a82827220 */ /* 0x000fe20000400000 */
[----:B------:R-:W-:Y:S01]  /*6eb0*/  F2FP.SATFINITE.E4M3.F32.PACK_AB_MERGE_C R137, RZ, R137, RZ ;  /* 0x00000089ff89723e */ /* 0x000fe200048070ff */
[----:B------:R-:W-:Y:S01]  /*6ec0*/  @!P3 STG.E.U8 desc[UR18][R16.64+0x8], R143 ;  /* 0x0000088f1000b986 */ /* 0x000fe2000c101112 */
[----:B-1----:R-:W-:Y:S01]  /*6ed0*/  F2FP.SATFINITE.E4M3.F32.PACK_AB_MERGE_C R25, RZ, R138, RZ ;  /* 0x0000008aff19723e */ /* 0x002fe200048070ff */
[-C--:B------:R-:W-:Y:S01]  /*6ee0*/  FMUL R133, R133, R10.reuse ;  /* 0x0000000a85857220 */ /* 0x080fe20000400000 */
[----:B------:R-:W-:Y:S01]  /*6ef0*/  ISETP.LT.OR P3, PT, R6, 0x11, !P0 ;  /* 0x000000110600780c */ /* 0x000fe20004761670 */
[-C--:B------:R-:W-:Y:S01]  /*6f00*/  FMUL R128, R128, R10.reuse ;  /* 0x0000000a80807220 */ /* 0x080fe20000400000 */
[----:B------:R-:W-:Y:S01]  /*6f10*/  F2FP.SATFINITE.E4M3.F32.PACK_AB_MERGE_C R135, RZ, R135, RZ ;  /* 0x00000087ff87723e */ /* 0x000fe200048070ff */
[----:B------:R1:W-:Y:S01]  /*6f20*/  @!P4 STG.E.U8 desc[UR18][R16.64+0x9], R25 ;  /* 0x000009191000c986 */ /* 0x0003e2000c101112 */
[C---:B------:R-:W-:Y:S01]  /*6f30*/  ISETP.LT.OR P4, PT, R6.reuse, 0x12, !P0 ;  /* 0x000000120600780c */ /* 0x040fe20004781670 */
[----:B------:R-:W-:Y:S01]  /*6f40*/  FMUL R131, R131, R10 ;  /* 0x0000000a83837220 */ /* 0x000fe20000400000 */
[----:B0-----:R-:W-:Y:S01]  /*6f50*/  F2FP.SATFINITE.E4M3.F32.PACK_AB_MERGE_C R5, RZ, R136, RZ ;  /* 0x00000088ff05723e */ /* 0x001fe200048070ff */
[----:B------:R-:W-:Y:S01]  /*6f60*/  @!P5 STG.E.U8 desc[UR18][R18.64+0x10], R141 ;  /* 0x0000108d1200d986 */ /* 0x000fe2000c101112 */
[----:B------:R-:W-:Y:S01]  /*6f70*/  ISETP.LT.OR P5, PT, R6, 0x19, !P1 ;  /* 0x000000190600780c */ /* 0x000fe20004fa1670 */
[-C--:B------:R-:W-:Y:S01]  /*6f80*/  FMUL R126, R126, R10.reuse ;  /* 0x0000000a7e7e7220 */ /* 0x080fe20000400000 */
[----:B------:R-:W-:Y:S01]  /*6f90*/  F2FP.SATFINITE.E4M3.F32.PACK_AB_MERGE_C R133, RZ, R133, RZ ;  /* 0x00000085ff85723e */ /* 0x000fe200048070ff */
[----:B------:R0:W-:Y:S01]  /*6fa0*/  @!P6 STG.E.U8 desc[UR18][R18.64+0x11], R5 ;  /* 0x000011051200e986 */ /* 0x0001e2000c101112 */
[----:B------:R-:W-:Y:S01]  /*6fb0*/  ISETP.LT.OR P6, PT, R6, 0x1a, !P1 ;  /* 0x0000001a0600780c */ /* 0x000fe20004fc1670 */
[-C--:B------:R-:W-:Y:S01]  /*6fc0*/  FMUL R129, R129, R10.reuse ;  /* 0x0000000a81817220 */ /* 0x080fe20000400000 */
[----:B------:R-:W-:Y:S01]  /*6fd0*/  FMUL R124, R124, R10 ;  /* 0x0000000a7c7c7220 */ /* 0x000fe20000400000 */
[----:B-1----:R-:W-:Y:S01]  /*6fe0*/  F2FP.SATFINITE.E4M3.F32.PACK_AB_MERGE_C R25, RZ, R134, RZ ;  /* 0x00000086ff19723e */ /* 0x002fe200048070ff */
[----:B------:R-:W-:Y:S01]  /*6ff0*/  @!P3 STG.E.U8 desc[UR18][R16.64+0x10], R139 ;  /* 0x0000108b1000b986 */ /* 0x000fe2000c101112 */
[C---:B------:R-:W-:Y:S01]  /*7000*/  ISETP.LT.OR P3, PT, R6.reuse, 0x19, !P0 ;  /* 0x000000190600780c */ /* 0x040fe20004761670 */
        /* <DEDUP_REMOVED lines=37> */
[-C--:B------:R-:W-:Y:S01]  /*7260*/  FMUL R112, R112, R10.reuse ;  /* 0x0000000a70707220 */ /* 0x080fe20000400000 */
        /* <DEDUP_REMOVED lines=81> */
[C---:B------:R-:W-:Y:S01]  /*7780*/  ISETP.LT.OR P6, PT, R6.reuse, 0x52, !P1 ;  /* 0x000000520600780c */ /* 0x040fe20004fc1670 */
        /* <DEDUP_REMOVED lines=22> */
[----:B------:R-:W-:-:S02]  /*78f0*/  ISETP.LT.OR P3, PT, R6, 0x59, !P0 ;  /* 0x000000590600780c */ /* 0x000fc40004761670 */
[----:B------:R-:W-:Y:S01]  /*7900*/  F2FP.SATFINITE.E4M3.F32.PACK_AB_MERGE_C R91, RZ, R91, RZ ;  /* 0x0000005bff5b723e */ /* 0x000fe200048070ff */
[----:B------:R1:W-:Y:S01]  /*7910*/  @!P4 STG.E.U8 desc[UR18][R16.64+0x51], R25 ;  /* 0x000051191000c986 */ /* 0x0003e2000c101112 */
[C---:B------:R-:W-:Y:S02]  /*7920*/  ISETP.LT.OR P4, PT, R6.reuse, 0x5a, !P0 ;  /* 0x0000005a0600780c */ /* 0x040fe40004781670 */
[----:B0-----:R-:W-:Y:S01]  /*7930*/  F2FP.SATFINITE.E4M3.F32.PACK_AB_MERGE_C R5, RZ, R100, RZ ;  /* 0x00000064ff05723e */ /* 0x001fe200048070ff */
[----:B------:R-:W-:Y:S01]  /*7940*/  @!P5 STG.E.U8 desc[UR18][R18.64+0x58], R105 ;  /* 0x000058691200d986 */ /* 0x000fe2000c101112 */
[C---:B------:R-:W-:Y:S02]  /*7950*/  ISETP.LT.OR P5, PT, R6.reuse, 0x61, !P1 ;  /* 0x000000610600780c */ /* 0x040fe40004fa1670 */
[----:B------:R-:W-:Y:S01]  /*7960*/  F2FP.SATFINITE.E4M3.F32.PACK_AB_MERGE_C R21, RZ, R21, RZ ;  /* 0x00000015ff15723e */ /* 0x000fe200048070ff */
[----:B------:R0:W-:Y:S01]  /*7970*/  @!P6 STG.E.U8 desc[UR18][R18.64+0x59], R5 ;  /* 0x000059051200e986 */ /* 0x0001e2000c101112 */
[----:B------:R-:W-:-:S02]  /*7980*/  ISETP.LT.OR P6, PT, R6, 0x62, !P1 ;  /* 0x000000620600780c */ /* 0x000fc40004fc1670 */
[----:B------:R-:W-:Y:S01]  /*7990*/  F2FP.SATFINITE.E4M3.F32.PACK_AB_MERGE_C R23, RZ, R23, RZ ;  /* 0x00000017ff17723e */ /* 0x000fe200048070ff */
[----:B------:R-:W-:Y:S01]  /*79a0*/  @!P3 STG.E.U8 desc[UR18][R16.64+0x58], R103 ;  /* 0x000058671000b986 */ /* 0x000fe2000c101112 */
[----:B-1----:R-:W-:Y:S02]  /*79b0*/  F2FP.SATFINITE.E4M3.F32.PACK_AB_MERGE_C R25, RZ, R98, RZ ;  /* 0x00000062ff19723e */ /* 0x002fe400048070ff */
[C---:B------:R-:W-:Y:S02]  /*79c0*/  ISETP.LT.OR P3, PT, R6.reuse, 0x61, !P0 ;  /* 0x000000610600780c */ /* 0x040fe40004761670 */
[----:B------:R-:W-:Y:S01]  /*79d0*/  F2FP.SATFINITE.E4M3.F32.PACK_AB_MERGE_C R27, RZ, R22, RZ ;  /* 0x00000016ff1b723e */ /* 0x000fe200048070ff */
[----:B------:R1:W-:Y:S01]  /*79e0*/  @!P4 STG.E.U8 desc[UR18][R16.64+0x59], R25 ;  /* 0x000059191000c986 */ /* 0x0003e2000c101112 */
[C---:B------:R-:W-:Y:S02]  /*79f0*/  ISETP.LT.OR P4, PT, R6.reuse, 0x62, !P0 ;  /* 0x000000620600780c */ /* 0x040fe40004781670 */
[----:B0-----:R-:W-:Y:S01]  /*7a00*/  F2FP.SATFINITE.E4M3.F32.PACK_AB_MERGE_C R5, RZ, R96, RZ ;  /* 0x00000060ff05723e */ /* 0x001fe200048070ff */
[----:B------:R-:W-:Y:S01]  /*7a10*/  @!P5 STG.E.U8 desc[UR18][R18.64+0x60], R101 ;  /* 0x000060651200d986 */ /* 0x000fe2000c101112 */
[----:B------:R-:W-:-:S03]  /*7a20*/  ISETP.LT.OR P5, PT, R6, 0x69, !P1 ;  /* 0x000000690600780c */ /* 0x000fc60004fa1670 */
[----:B------:R0:W-:Y:S01]  /*7a30*/  @!P6 STG.E.U8 desc[UR18][R18.64+0x61], R5 ;  /* 0x000061051200e986 */ /* 0x0001e2000c101112 */
[C---:B------:R-:W-:Y:S02]  /*7a40*/  ISETP.LT.OR P6, PT, R6.reuse, 0x6a, !P1 ;  /* 0x0000006a0600780c */ /* 0x040fe40004fc1670 */
[----:B-1----:R-:W-:Y:S01]  /*7a50*/  F2FP.SATFINITE.E4M3.F32.PACK_AB_MERGE_C R25, RZ, R94, RZ ;  /* 0x0000005eff19723e */ /* 0x002fe200048070ff */
[----:B------:R-:W-:Y:S01]  /*7a60*/  @!P3 STG.E.U8 desc[UR18][R16.64+0x60], R99 ;  /* 0x000060631000b986 */ /* 0x000fe2000c101112 */
[----:B------:R-:W-:-:S03]  /*7a70*/  ISETP.LT.OR P3, PT, R6, 0x69, !P0 ;  /* 0x000000690600780c */ /* 0x000fc60004761670 */
        /* <DEDUP_REMOVED lines=12> */
[C---:B------:R-:W-:Y:S01]  /*7b40*/  ISETP.LT.OR P1, PT, R6.reuse, 0x7a, !P1 ;  /* 0x0000007a0600780c */ /* 0x040fe20004f21670 */
[----:B------:R2:W-:Y:S01]  /*7b50*/  @!P5 STG.E.U8 desc[UR18][R18.64+0x70], R93 ;  /* 0x0000705d1200d986 */ /* 0x0005e2000c101112 */
[C---:B------:R-:W-:Y:S02]  /*7b60*/  ISETP.LT.OR P5, PT, R6.reuse, 0x72, !P0 ;  /* 0x000000720600780c */ /* 0x040fe400047a1670 */
[----:B0-----:R-:W-:Y:S01]  /*7b70*/  F2FP.SATFINITE.E4M3.F32.PACK_AB_MERGE_C R5, RZ, R88, RZ ;  /* 0x00000058ff05723e */ /* 0x001fe200048070ff */
[----:B------:R2:W-:Y:S01]  /*7b80*/  @!P6 STG.E.U8 desc[UR18][R18.64+0x71], R89 ;  /* 0x000071591200e986 */ /* 0x0005e2000c101112 */
[C---:B------:R-:W-:Y:S02]  /*7b90*/  ISETP.LT.OR P6, PT, R6.reuse, 0x79, !P0 ;  /* 0x000000790600780c */ /* 0x040fe400047c1670 */
[----:B------:R-:W-:Y:S01]  /*7ba0*/  ISETP.LT.OR P0, PT, R6, 0x7a, !P0 ;  /* 0x0000007a0600780c */ /* 0x000fe20004701670 */
[----:B------:R2:W-:Y:S01]  /*7bb0*/  @!P3 STG.E.U8 desc[UR18][R16.64+0x70], R91 ;  /* 0x0000705b1000b986 */ /* 0x0005e2000c101112 */
[----:B-1----:R-:W-:-:S05]  /*7bc0*/  F2FP.SATFINITE.E4M3.F32.PACK_AB_MERGE_C R25, RZ, R20, RZ ;  /* 0x00000014ff19723e */ /* 0x002fca00048070ff */
[----:B------:R2:W-:Y:S04]  /*7bd0*/  @!P5 STG.E.U8 desc[UR18][R16.64+0x71], R5 ;  /* 0x000071051000d986 */ /* 0x0005e8000c101112 */
[----:B------:R2:W-:Y:S04]  /*7be0*/  @!P4 STG.E.U8 desc[UR18][R18.64+0x78], R21 ;  /* 0x000078151200c986 */ /* 0x0005e8000c101112 */
[----:B------:R2:W-:Y:S04]  /*7bf0*/  @!P1 STG.E.U8 desc[UR18][R18.64+0x79], R25 ;  /* 0x0000791912009986 */ /* 0x0005e8000c101112 */
[----:B------:R2:W-:Y:S04]  /*7c00*/  @!P6 STG.E.U8 desc[UR18][R16.64+0x78], R23 ;  /* 0x000078171000e986 */ /* 0x0005e8000c101112 */
[----:B------:R2:W-:Y:S02]  /*7c10*/  @!P0 STG.E.U8 desc[UR18][R16.64+0x79], R27 ;  /* 0x0000791b10008986 */ /* 0x0005e4000c101112 */
.L_x_166:
[----:B------:R-:W-:Y:S05]  /*7c20*/  BSYNC B0 ;  /* 0x0000000000007941 */ /* 0x000fea0003800000 */
.L_x_36:
[C---:B------:R-:W-:Y:S01]  /*7c30*/  LEA R2, P0, R8.reuse, R2, 0x1 ;  /* 0x0000000208027211 */ /* 0x040fe200078008ff */
[----:B------:R-:W-:Y:S01]  /*7c40*/  ULDC.64 UR6, c[0x0][0x650] ;  /* 0x0001940000067ab9 */ /* 0x000fe20000000a00 */
[----:B-----5:R-:W-:Y:S01]  /*7c50*/  IMAD.U32 R4, RZ, RZ, UR16 ;  /* 0x00000010ff047e24 */ /* 0x020fe2000f8e00ff */
[----:B0-2---:R-:W-:Y:S01]  /*7c60*/  PRMT R16, RZ, 0x7610, R16 ;  /* 0x00007610ff107816 */ /* 0x005fe20000000010 */
[----:B------:R-:W-:Y:S01]  /*7c70*/  IMAD.MOV.U32 R6, RZ, RZ, -0x1 ;  /* 0xffffffffff067424 */ /* 0x000fe200078e00ff */
[----:B------:R-:W-:Y:S01]  /*7c80*/  LEA.HI.X R3, R8, R3, R0, 0x1, P0 ;  /* 0x0000000308037211 */ /* 0x000fe200000f0c00 */
[----:B------:R0:W-:Y:S01]  /*7c90*/  SYNCS.ARRIVE.TRANS64.A1T0 RZ, [R4+UR22], RZ ;  /* 0x000000ff04ff79a7 */ /* 0x0001e20008100016 */
[----:B------:R-:W-:Y:S01]  /*7ca0*/  ISETP.GE.U32.AND P0, PT, R2, UR6, PT ;  /* 0x0000000602007c0c */ /* 0x000fe2000bf06070 */
[----:B------:R-:W-:-:S03]  /*7cb0*/  IMAD.MOV.U32 R5, RZ, RZ, -0x1 ;  /* 0xffffffffff057424 */ /* 0x000fc600078e00ff */
[----:B------:R-:W-:Y:S01]  /*7cc0*/  ISETP.GE.U32.AND.EX P0, PT, R3, UR7, PT, P0 ;  /* 0x0000000703007c0c */ /* 0x000fe2000bf06100 */
[----:B0-----:R-:W-:-:S12]  /*7cd0*/  IMAD.MOV.U32 R4, RZ, RZ, -0x1 ;  /* 0xffffffffff047424 */ /* 0x001fd800078e00ff */
[----:B------:R-:W-:Y:S05]  /*7ce0*/  @P0 BRA `(.L_x_167) ;  /* 0x0000000400600947 */ /* 0x000fea0003800000 */
[----:B------:R-:W0:Y:S01]  /*7cf0*/  S2R R26, SR_CTAID.X ;  /* 0x00000000001a7919 */ /* 0x000e220000002500 */
[----:B------:R-:W2:Y:S01]  /*7d00*/  LDC.64 R20, c[0x0][0x628] ;  /* 0x00018a00ff147b82 */ /* 0x000ea20000000a00 */
[----:B------:R-:W-:Y:S01]  /*7d10*/  ULDC UR6, c[0x0][0x150] ;  /* 0x0000540000067ab9 */ /* 0x000fe20000000800 */
[----:B-1--4-:R-:W-:Y:S01]  /*7d20*/  IMAD.MOV.U32 R18, RZ, RZ, R2 ;  /* 0x000000ffff127224 */ /* 0x012fe200078e0002 */
[----:B------:R-:W1:Y:S01]  /*7d30*/  S2R R28, SR_CTAID.Y ;  /* 0x00000000001c7919 */ /* 0x000e620000002600 */
[----:B------:R-:W-:-:S04]  /*7d40*/  IMAD.MOV.U32 R19, RZ, RZ, R3 ;  /* 0x000000ffff137224 */ /* 0x000fc800078e0003 */
[----:B------:R-:W4:Y:S08]  /*7d50*/  LDC R29, c[0x0][0x144] ;  /* 0x00005100ff1d7b82 */ /* 0x000f300000000800 */
[----:B------:R-:W1:Y:S08]  /*7d60*/  LDC R6, c[0x0][0x630] ;  /* 0x00018c00ff067b82 */ /* 0x000e700000000800 */
[----:B---3--:R-:W3:Y:S01]  /*7d70*/  LDC.64 R24, c[0x0][0x620] ;  /* 0x00018800ff187b82 */ /* 0x008ee20000000a00 */
[----:B--2---:R-:W-:-:S04]  /*7d80*/  ISETP.NE.U32.AND P0, PT, R20, RZ, PT ;  /* 0x000000ff1400720c */ /* 0x004fc80003f05070 */
[----:B------:R-:W-:Y:S02]  /*7d90*/  ISETP.NE.AND.EX P0, PT, R21, RZ, PT, P0 ;  /* 0x000000ff1500720c */ /* 0x000fe40003f05300 */
[----:B0-----:R-:W-:-:S05]  /*7da0*/  I2FP.F32.U32 R4, R26 ;  /* 0x0000001a00047245 */ /* 0x001fca0000201000 */
[----:B------:R-:W-:-:S04]  /*7db0*/  FMUL R4, R4, UR6 ;  /* 0x0000000604047c20 */ /* 0x000fc80008400000 */
[----:B------:R0:W2:Y:S02]  /*7dc0*/  F2I.U32.TRUNC.NTZ R27, R4 ;  /* 0x00000004001b7305 */ /* 0x0000a4000020f000 */
[----:B-1--4-:R-:W-:Y:S05]  /*7dd0*/  @!P0 BRA `(.L_x_168) ;  /* 0x0000000000288947 */ /* 0x012fea0003800000 */
[----:B------:R-:W1:Y:S02]  /*7de0*/  LDC R5, c[0x0][0x634] ;  /* 0x00018d00ff057b82 */ /* 0x000e640000000800 */
[----:B-1----:R-:W-:-:S05]  /*7df0*/  IADD3 R19, P0, R2, R5, RZ ;  /* 0x0000000502137210 */ /* 0x002fca0007f1e0ff */
[----:B------:R-:W-:-:S04]  /*7e00*/  IMAD.X R23, RZ, RZ, R3, P0 ;  /* 0x000000ffff177224 */ /* 0x000fc800000e0603 */
[----:B0-----:R-:W-:-:S04]  /*7e10*/  IMAD.WIDE.U32 R4, R23, R20, RZ ;  /* 0x0000001417047225 */ /* 0x001fc800078e00ff */
[----:B------:R-:W-:-:S04]  /*7e20*/  IMAD.WIDE.U32 R16, P0, R19, R21, R4 ;  /* 0x0000001513107225 */ /* 0x000fc80007800004 */
[----:B------:R-:W-:-:S04]  /*7e30*/  IMAD.WIDE.U32 R4, R19, R20, RZ ;  /* 0x0000001413047225 */ /* 0x000fc800078e00ff */
[----:B------:R-:W-:Y:S01]  /*7e40*/  IMAD.X R19, RZ, RZ, RZ, P0 ;  /* 0x000000ffff137224 */ /* 0x000fe200000e06ff */
[----:B------:R-:W-:Y:S01]  /*7e50*/  IADD3 RZ, P0, R5, R16, RZ ;  /* 0x0000001005ff7210 */ /* 0x000fe20007f1e0ff */
[----:B------:R-:W-:-:S04]  /*7e60*/  IMAD.MOV.U32 R18, RZ, RZ, R17 ;  /* 0x000000ffff127224 */ /* 0x000fc800078e0011 */
[----:B------:R-:W-:-:S08]  /*7e70*/  IMAD.WIDE.U32.X R18, R23, R21, R18, P0 ;  /* 0x0000001517127225 */ /* 0x000fd000000e0412 */
.L_x_168:
[-CC-:B------:R-:W-:Y:S01]  /*7e80*/  SHF.R.U64 R22, R18, R6.reuse, R19.reuse ;  /* 0x0000000612167219 */ /* 0x180fe20000001213 */
[----:B------:R-:W1:Y:S01]  /*7e90*/  LDC.64 R32, c[0x0][0x640] ;  /* 0x00019000ff207b82 */ /* 0x000e620000000a00 */
[----:B0-----:R-:W-:Y:S01]  /*7ea0*/  SHF.R.U32.HI R4, RZ, R6, R19 ;  /* 0x00000006ff047219 */ /* 0x001fe20000011613 */
[----:B--2---:R-:W-:Y:S01]  /*7eb0*/  IMAD.MOV R27, RZ, RZ, -R27 ;  /* 0x000000ffff1b7224 */ /* 0x004fe200078e0a1b */
[----:B------:R-:W-:Y:S01]  /*7ec0*/  IADD3 R17, P0, RZ, -R22, RZ ;  /* 0x80000016ff117210 */ /* 0x000fe20007f1e0ff */
[----:B------:R-:W-:Y:S01]  /*7ed0*/  ULDC UR6, c[0x0][0x154] ;  /* 0x0000550000067ab9 */ /* 0x000fe20000000800 */
[----:B------:R-:W-:Y:S02]  /*7ee0*/  IMAD.MOV.U32 R19, RZ, RZ, 0x1 ;  /* 0x00000001ff137424 */ /* 0x000fe400078e00ff */
[----:B------:R-:W-:Y:S01]  /*7ef0*/  IMAD R27, R29, R27, R26 ;  /* 0x0000001b1d1b7224 */ /* 0x000fe200078e021a */
[----:B------:R-:W0:Y:S01]  /*7f00*/  LDC R16, c[0x0][0x618] ;  /* 0x00018600ff107b82 */ /* 0x000e220000000800 */
[----:B------:R-:W-:-:S04]  /*7f10*/  IMAD.X R5, RZ, RZ, ~R4, P0 ;  /* 0x000000ffff057224 */ /* 0x000fc800000e0e04 */
[-C--:B---3--:R-:W-:Y:S02]  /*7f20*/  IMAD R6, R5, R24.reuse, RZ ;  /* 0x0000001805067224 */ /* 0x088fe400078e02ff */
[C---:B------:R-:W-:Y:S01]  /*7f30*/  IMAD.WIDE.U32 R4, R17.reuse, R24, R2 ;  /* 0x0000001811047225 */ /* 0x040fe200078e0002 */
[----:B------:R-:W2:Y:S03]  /*7f40*/  LDC R18, c[0x0][0x608] ;  /* 0x00018200ff127b82 */ /* 0x000ea60000000800 */
[----:B------:R-:W-:Y:S01]  /*7f50*/  IMAD R17, R17, R25, R6 ;  /* 0x0000001911117224 */ /* 0x000fe200078e0206 */
[----:B------:R-:W-:-:S03]  /*7f60*/  I2FP.F32.U32 R6, R28 ;  /* 0x0000001c00067245 */ /* 0x000fc60000201000 */
[----:B------:R-:W-:Y:S01]  /*7f70*/  IMAD.IADD R5, R5, 0x1, R17 ;  /* 0x0000000105057824 */ /* 0x000fe200078e0211 */
[----:B------:R-:W3:Y:S01]  /*7f80*/  LDC R30, c[0x0][0x658] ;  /* 0x00019600ff1e7b82 */ /* 0x000ee20000000800 */
[----:B-1----:R-:W-:Y:S01]  /*7f90*/  ISETP.NE.U32.AND P0, PT, R32, RZ, PT ;  /* 0x000000ff2000720c */ /* 0x002fe20003f05070 */
[----:B------:R-:W-:-:S03]  /*7fa0*/  IMAD.MOV.U32 R17, RZ, RZ, -0x1 ;  /* 0xffffffffff117424 */ /* 0x000fc600078e00ff */
[----:B------:R-:W-:-:S03]  /*7fb0*/  ISETP.NE.AND.EX P0, PT, R33, RZ, PT, P0 ;  /* 0x000000ff2100720c */ /* 0x000fc60003f05300 */
[----:B------:R-:W1:Y:S01]  /*7fc0*/  LDC R25, c[0x0][0x148] ;  /* 0x00005200ff197b82 */ /* 0x000e620000000800 */
[-CC-:B0-----:R-:W-:Y:S02]  /*7fd0*/  SHF.R.U64 R20, R4, R16.reuse, R5.reuse ;  /* 0x0000001004147219 */ /* 0x181fe40000001205 */
[----:B------:R-:W-:Y:S01]  /*7fe0*/  SHF.R.U32.HI R5, RZ, R16, R5 ;  /* 0x00000010ff057219 */ /* 0x000fe20000011605 */
[----:B------:R-:W-:-:S04]  /*7ff0*/  FMUL R16, R6, UR6 ;  /* 0x0000000606107c20 */ /* 0x000fc80008400000 */
[----:B------:R-:W0:Y:S01]  /*8000*/  LDC R26, c[0x0][0x600] ;  /* 0x00018000ff1a7b82 */ /* 0x000e220000000800 */
[----:B------:R4:W0:Y:S01]  /*8010*/  F2I.U32.TRUNC.NTZ R23, R16 ;  /* 0x0000001000177305 */ /* 0x000822000020f000 */
[-CC-:B--2---:R-:W-:Y:S02]  /*8020*/  SHF.R.U64 R6, R20, R18.reuse, R5.reuse ;  /* 0x0000001214067219 */ /* 0x184fe40000001205 */
[----:B------:R-:W-:-:S04]  /*8030*/  SHF.R.U32.HI R5, RZ, R18, R5 ;  /* 0x00000012ff057219 */ /* 0x000fc80000011605 */
[----:B------:R-:W2:Y:S01]  /*8040*/  LDC R31, c[0x0][0x648] ;  /* 0x00019200ff1f7b82 */ /* 0x000ea20000000800 */
[-CC-:B---3--:R-:W-:Y:S02]  /*8050*/  SHF.R.U64 R24, R6, R30.reuse, R5.reuse ;  /* 0x0000001e06187219 */ /* 0x188fe40000001205 */
[-C--:B------:R-:W-:Y:S02]  /*8060*/  SHF.L.U32 R17, R17, R30.reuse, RZ ;  /* 0x0000001e11117219 */ /* 0x080fe400000006ff */
[-C--:B------:R-:W-:Y:S01]  /*8070*/  SHF.R.U32.HI R5, RZ, R30.reuse, R5 ;  /* 0x0000001eff057219 */ /* 0x080fe20000011605 */
[----:B------:R-:W-:Y:S01]  /*8080*/  IMAD.MOV.U32 R4, RZ, RZ, R24 ;  /* 0x000000ffff047224 */ /* 0x000fe200078e0018 */
[----:B------:R-:W-:Y:S01]  /*8090*/  SHF.L.U32 R30, R19, R30, RZ ;  /* 0x0000001e131e7219 */ /* 0x000fe200000006ff */
[----:B------:R-:W3:Y:S01]  /*80a0*/  LDC R34, c[0x0][0x638] ;  /* 0x00018e00ff227b82 */ /* 0x000ee20000000800 */
[----:B------:R-:W-:-:S07]  /*80b0*/  LOP3.LUT R29, RZ, R17, RZ, 0x33, !PT ;  /* 0x00000011ff1d7212 */ /* 0x000fce00078e33ff */
[----:B------:R-:W0:Y:S01]  /*80c0*/  LDC R35, c[0x0][0x610] ;  /* 0x00018400ff237b82 */ /* 0x000e220000000800 */
        /* <DEDUP_REMOVED lines=11> */
.L_x_169:
[----:B--2---:R-:W-:Y:S01]  /*8180*/  SHF.R.U64 R4, R4, R31, R5 ;  /* 0x0000001f04047219 */ /* 0x004fe20000001205 */
[----:B0-----:R-:W-:Y:S01]  /*8190*/  VIADD R19, R26, 0xffffffff ;  /* 0xffffffff1a137836 */ /* 0x001fe20000000000 */
[----:B------:R-:W-:Y:S01]  /*81a0*/  LOP3.LUT R17, R6, R29, RZ, 0xc0, !PT ;  /* 0x0000001d06117212 */ /* 0x000fe200078ec0ff */
[----:B------:R-:W-:Y:S02]  /*81b0*/  IMAD.MOV R23, RZ, RZ, -R23 ;  /* 0x000000ffff177224 */ /* 0x000fe400078e0a17 */
[----:B------:R-:W-:Y:S02]  /*81c0*/  IMAD.MOV R5, RZ, RZ, -R4 ;  /* 0x000000ffff057224 */ /* 0x000fe400078e0a04 */
[----:B------:R-:W-:Y:S01]  /*81d0*/  IMAD R6, R30, R4, R17 ;  /* 0x000000041e067224 */ /* 0x000fe200078e0211 */
[----:B------:R-:W-:Y:S01]  /*81e0*/  LOP3.LUT R17, R20, R19, RZ, 0xc0, !PT ;  /* 0x0000001314117212 */ /* 0x000fe200078ec0ff */
[----:B-1----:R-:W-:Y:S02]  /*81f0*/  @P2 IMAD R27, R25, R23, R28 ;  /* 0x00000017191b2224 */ /* 0x002fe400078e021c */
[----:B---3--:R-:W-:-:S02]  /*8200*/  IMAD R4, R5, R34, R24 ;  /* 0x0000002205047224 */ /* 0x008fc400078e0218 */
[----:B------:R-:W-:Y:S02]  /*8210*/  IMAD R6, R6, R35, R27 ;  /* 0x0000002306067224 */ /* 0x000fe400078e021b */
[----:B------:R-:W-:Y:S02]  /*8220*/  IMAD R17, R4, R26, R17 ;  /* 0x0000001a04117224 */ /* 0x000fe400078e0211 */
[----:B------:R-:W-:Y:S02]  /*8230*/  IMAD.MOV.U32 R16, RZ, RZ, 0x1 ;  /* 0x00000001ff107424 */ /* 0x000fe400078e00ff */
[----:B------:R-:W-:Y:S01]  /*8240*/  IMAD.MOV.U32 R4, RZ, RZ, R22 ;  /* 0x000000ffff047224 */ /* 0x000fe200078e0016 */
[----:B------:R-:W-:Y:S02]  /*8250*/  SEL R5, R17, R6, !P2 ;  /* 0x0000000611057207 */ /* 0x000fe40005000000 */
[----:B------:R-:W-:-:S07]  /*8260*/  SEL R6, R6, R17, !P2 ;  /* 0x0000001106067207 */ /* 0x000fce0005000000 */
.L_x_167:
[----:B------:R-:W-:Y:S02]  /*8270*/  LOP3.LUT P0, RZ, R16, 0xff, RZ, 0xc0, !PT ;  /* 0x000000ff10ff7812 */ /* 0x000fe4000780c0ff */
[----:B------:R-:W-:-:S11]  /*8280*/  LOP3.LUT R148, R148, 0x1, RZ, 0x3c, !PT ;  /* 0x0000000194947812 */ /* 0x000fd600078e3cff */
[----:B------:R-:W-:Y:S05]  /*8290*/  @P0 BRA `(.L_x_170) ;  /* 0xffffff94006c0947 */ /* 0x000fea000383ffff */
[----:B------:R-:W-:Y:S05]  /*82a0*/  EXIT ;  /* 0x000000000000794d */ /* 0x000fea0003800000 */
.L_x_14:
[----:B------:R-:W-:-:S08]  /*82b0*/  ISETP.NE.AND P0, PT, R20, RZ, PT ;  /* 0x000000ff1400720c */ /* 0x000fd00003f05270 */
[----:B-----5:R-:W0:-:S00]  /*82c0*/  USETMAXREG.DEALLOC.CTAPOOL 0x28 ;  /* 0x00000028000079c8 */ /* 0x020e0000080e0500 */
[----:B------:R-:W-:Y:S05]  /*82d0*/  @P0 EXIT ;  /* 0x000000000000094d */ /* 0x000fea0003800000 */
[----:B0-----:R-:W-:Y:S01]  /*82e0*/  LOP3.LUT P0, RZ, R16, 0xff, RZ, 0xc0, !PT ;  /* 0x000000ff10ff7812 */ /* 0x001fe2000780c0ff */
[----:B------:R-:W-:Y:S02]  /*82f0*/  IMAD.MOV.U32 R12, RZ, RZ, 0x1 ;  /* 0x00000001ff0c7424 */ /* 0x000fe400078e00ff */
[----:B------:R-:W-:-:S10]  /*8300*/  IMAD.MOV.U32 R15, RZ, RZ, RZ ;  /* 0x000000ffff0f7224 */ /* 0x000fd400078e00ff */
[----:B------:R-:W-:Y:S05]  /*8310*/  @!P0 BRA `(.L_x_171) ;  /* 0x0000000c00108947 */ /* 0x000fea0003800000 */
[----:B------:R-:W-:Y:S01]  /*8320*/  LOP3.LUT P0, RZ, R13, 0x1f, RZ, 0xc0, !PT ;  /* 0x0000001f0dff7812 */ /* 0x000fe2000780c0ff */
[----:B------:R-:W-:Y:S01]  /*8330*/  ULDC UR5, c[0x0][0x658] ;  /* 0x0001960000057ab9 */ /* 0x000fe20000000800 */
[----:B------:R-:W-:Y:S01]  /*8340*/  UMOV UR6, 0xffffffff ;  /* 0xffffffff00067882 */ /* 0x000fe20000000000 */
[----:B------:R-:W-:Y:S01]  /*8350*/  BSSY B0, `(.L_x_171) ;  /* 0x00000c0000007945 */ /* 0x000fe20003800000 */
[----:B------:R-:W-:Y:S01]  /*8360*/  USHF.L.U32 UR6, UR6, UR5, URZ ;  /* 0x0000000506067299 */ /* 0x000fe2000800063f */
[C---:B------:R-:W-:Y:S01]  /*8370*/  ISETP.NE.AND P3, PT, R11.reuse, RZ, PT ;  /* 0x000000ff0b00720c */ /* 0x040fe20003f65270 */
[----:B------:R-:W-:Y:S01]  /*8380*/  IMAD.MOV.U32 R14, RZ, RZ, 0x1 ;  /* 0x00000001ff0e7424 */ /* 0x000fe200078e00ff */
[----:B------:R-:W-:Y:S01]  /*8390*/  ISETP.NE.OR P0, PT, R11, RZ, !P0 ;  /* 0x000000ff0b00720c */ /* 0x000fe20004705670 */
[----:B------:R-:W-:Y:S01]  /*83a0*/  IMAD.MOV.U32 R12, RZ, RZ, 0x1 ;  /* 0x00000001ff0c7424 */ /* 0x000fe200078e00ff */
[----:B------:R-:W-:Y:S01]  /*83b0*/  LOP3.LUT R13, R7, 0x2, RZ, 0xfc, !PT ;  /* 0x00000002070d7812 */ /* 0x000fe200078efcff */
[----:B------:R-:W-:Y:S01]  /*83c0*/  IMAD.MOV.U32 R15, RZ, RZ, RZ ;  /* 0x000000ffff0f7224 */ /* 0x000fe200078e00ff */
[----:B------:R-:W-:Y:S01]  /*83d0*/  ULDC UR4, c[0x0][0x600] ;  /* 0x0001800000047ab9 */ /* 0x000fe20000000800 */
[----:B------:R-:W-:Y:S01]  /*83e0*/  UMOV UR7, 0x1 ;  /* 0x0000000100077882 */ /* 0x000fe20000000000 */
[----:B------:R-:W-:-:S02]  /*83f0*/  UIADD3 UR22, UR13, 0x1, URZ ;  /* 0x000000010d167890 */ /* 0x000fc4000fffe03f */
[----:B------:R-:W-:Y:S02]  /*8400*/  UIADD3 UR16, UR4, -0x1, URZ ;  /* 0xffffffff04107890 */ /* 0x000fe4000fffe03f */
[----:B------:R-:W-:Y:S02]  /*8410*/  USHF.L.U32 UR18, UR7, UR5, URZ ;  /* 0x0000000507127299 */ /* 0x000fe4000800063f */
[----:B------:R-:W-:Y:S01]  /*8420*/  ULOP3.LUT UR17, URZ, UR6, URZ, 0x33, !UPT ;  /* 0x000000063f117292 */ /* 0x000fe2000f8e333f */
[----:B------:R-:W-:-:S11]  /*8430*/  ULDC.64 UR20, c[0x0][0x198] ;  /* 0x0000660000147ab9 */ /* 0x000fd60000000a00 */
.L_x_183:
[----:B------:R-:W-:-:S03]  /*8440*/  UMOV UR4, 0xffffffff ;  /* 0xffffffff00047882 */ /* 0x000fc60000000000 */
[----:B------:R-:W-:Y:S05]  /*8450*/  BRA.DIV UR4, `(.L_x_172) ;  /* 0x0000002204847947 */ /* 0x000fea000b800000 */
[----:B------:R-:W-:-:S13]  /*8460*/  ELECT P1, URZ, PT ;  /* 0x00000000003f782f */ /* 0x000fda0003820000 */
.L_x_229:
[----:B------:R-:W0:Y:S01]  /*8470*/  LDC R10, c[0x0][0x28c] ;  /* 0x0000a300ff0a7b82 */ /* 0x000e220000000800 */
[----:B------:R-:W-:Y:S01]  /*8480*/  BSSY B1, `(.L_x_173) ;  /* 0x0000037000017945 */ /* 0x000fe20003800000 */
[----:B0-----:R-:W-:-:S13]  /*8490*/  ISETP.LT.OR P1, PT, R10, 0x1, !P1 ;  /* 0x000000010a00780c */ /* 0x001fda0004f21670 */
[----:B------:R-:W-:Y:S05]  /*84a0*/  @P1 BRA `(.L_x_174) ;  /* 0x0000000000d01947 */ /* 0x000fea0003800000 */
[----:B------:R-:W-:Y:S02]  /*84b0*/  IMAD.SHL.U32 R16, R5, 0x80, RZ ;  /* 0x0000008005107824 */ /* 0x000fe400078e00ff */
[----:B------:R-:W-:Y:S02]  /*84c0*/  IMAD.SHL.U32 R17, R6, 0x40, RZ ;  /* 0x0000004006117824 */ /* 0x000fe400078e00ff */
[----:B------:R-:W-:Y:S02]  /*84d0*/  IMAD.MOV.U32 R18, RZ, RZ, RZ ;  /* 0x000000ffff127224 */ /* 0x000fe400078e00ff */
[----:B------:R-:W-:Y:S02]  /*84e0*/  IMAD.U32 R20, RZ, RZ, UR22 ;  /* 0x00000016ff147e24 */ /* 0x000fe4000f8e00ff */
[----:B------:R-:W-:Y:S02]  /*84f0*/  IMAD.MOV.U32 R5, RZ, RZ, R12 ;  /* 0x000000ffff057224 */ /* 0x000fe400078e000c */
[----:B------:R-:W-:-:S07]  /*8500*/  IMAD.MOV.U32 R6, RZ, RZ, R15 ;  /* 0x000000ffff067224 */ /* 0x000fce00078e000f */
.L_x_178:
[----:B------:R-:W0:Y:S01]  /*8510*/  S2R R11, SR_CgaCtaId ;  /* 0x00000000000b7919 */ /* 0x000e220000008800 */
[----:B------:R-:W-:-:S04]  /*8520*/  MOV R10, 0x400 ;  /* 0x00000400000a7802 */ /* 0x000fc80000000f00 */
[----:B0-----:R-:W-:Y:S02]  /*8530*/  LEA R21, R11, R10, 0x18 ;  /* 0x0000000a0b157211 */ /* 0x001fe400078ec0ff */
[----:B------:R-:W-:Y:S01]  /*8540*/  SHF.L.U32 R10, R5, 0x1f, RZ ;  /* 0x0000001f050a7819 */ /* 0x000fe200000006ff */
[----:B------:R-:W0:Y:S02]  /*8550*/  @!P3 LDC R11, c[0x0][0x500] ;  /* 0x00014000ff0bbb82 */ /* 0x000e240000000800 */
[----:B------:R-:W-:-:S04]  /*8560*/  IMAD R19, R6, 0x8, R21 ;  /* 0x0000000806137824 */ /* 0x000fc800078e0215 */
[----:B------:R-:W1:Y:S02]  /*8570*/  SYNCS.PHASECHK.TRANS64.TRYWAIT P1, [R19+URZ+0x128], R10 ;  /* 0x0001280a130075a7 */ /* 0x000e64000802017f */
[----:B-1----:R-:W-:Y:S05]  /*8580*/  @!P1 BRA `(.L_x_175) ;  /* 0x0000002000589947 */ /* 0x002fea0003800000 */
.L_x_230:
[----:B-1----:R-:W-:Y:S01]  /*8590*/  PRMT R10, R13, 0x9910, RZ ;  /* 0x000099100d0a7816 */ /* 0x002fe200000000ff */
[----:B0-----:R0:W-:Y:S03]  /*85a0*/  @!P3 SYNCS.ARRIVE.TRANS64 RZ, [R19+URZ], R11 ;  /* 0x0000000b13ffb9a7 */ /* 0x0011e6000800003f */
[----:B------:R-:W-:-:S13]  /*85b0*/  ISETP.NE.AND P1, PT, R10, 0x2, PT ;  /* 0x000000020a00780c */ /* 0x000fda0003f25270 */
[----:B0-----:R-:W-:Y:S05]  /*85c0*/  @P1 BRA `(.L_x_176) ;  /* 0x0000000000041947 */ /* 0x001fea0003800000 */
[----:B------:R-:W-:Y:S01]  /*85d0*/  BPT.TRAP 0x1 ;  /* 0x000000040000795c */ /* 0x000fe20000300000 */
.L_x_176:
[----:B------:R-:W-:Y:S05]  /*85e0*/  @P0 BRA `(.L_x_177) ;  /* 0x0000000000040947 */ /* 0x000fea0003800000 */
[----:B------:R-:W-:Y:S01]  /*85f0*/  BPT.TRAP 0x1 ;  /* 0x000000040000795c */ /* 0x000fe20000300000 */
.L_x_177:
[C-C-:B------:R-:W-:Y:S01]  /*8600*/  IMAD R10, R6.reuse, 0x800, R21.reuse ;  /* 0x00000800060a7824 */ /* 0x140fe200078e0215 */
[----:B------:R-:W-:Y:S01]  /*8610*/  R2UR UR9, R19 ;  /* 0x00000000130972ca */ /* 0x000fe200000e0000 */
[----:B------:R-:W-:Y:S01]  /*8620*/  IMAD R21, R6, 0x1000, R21 ;  /* 0x0000100006157824 */ /* 0x000fe200078e0215 */
[----:B------:R-:W-:Y:S01]  /*8630*/  UIADD3 UR4, UP0, UR20, 0xf0, URZ ;  /* 0x000000f014047890 */ /* 0x000fe2000ff1e03f */
[----:B------:R-:W-:Y:S01]  /*8640*/  VIADD R20, R20, 0xffffffff ;  /* 0xffffffff14147836 */ /* 0x000fe20000000000 */
[----:B------:R-:W-:Y:S01]  /*8650*/  R2UR UR5, R10 ;  /* 0x000000000a0572ca */ /* 0x000fe200000e0000 */
[----:B------:R-:W-:Y:S01]  /*8660*/  UIADD3 UR24, UP1, UR20, 0x1f0, URZ ;  /* 0x000001f014187890 */ /* 0x000fe2000ff3e03f */
[----:B------:R-:W-:Y:S01]  /*8670*/  R2UR UR8, R21 ;  /* 0x00000000150872ca */ /* 0x000fe200000e0000 */
[----:B------:R-:W-:Y:S01]  /*8680*/  VIADD R6, R6, 0x1 ;  /* 0x0000000106067836 */ /* 0x000fe20000000000 */
[----:B------:R-:W-:Y:S01]  /*8690*/  R2UR UR11, R17 ;  /* 0x00000000110b72ca */ /* 0x000fe200000e0000 */
[----:B------:R-:W-:Y:S01]  /*86a0*/  UIADD3.X UR25, URZ, UR21, URZ, UP1, !UPT ;  /* 0x000000153f197290 */ /* 0x000fe20008ffe43f */
[----:B------:R-:W-:Y:S01]  /*86b0*/  R2UR UR10, R18 ;  /* 0x00000000120a72ca */ /* 0x000fe200000e0000 */
[----:B------:R-:W-:Y:S01]  /*86c0*/  UMOV UR6, 0x0 ;  /* 0x0000000000067882 */ /* 0x000fe20000000000 */
[----:B------:R-:W-:Y:S01]  /*86d0*/  R2UR UR12, R4 ;  /* 0x00000000040c72ca */ /* 0x000fe200000e0000 */
[----:B------:R-:W-:Y:S01]  /*86e0*/  UMOV UR7, 0x10000000 ;  /* 0x1000000000077882 */ /* 0x000fe20000000000 */
[----:B------:R-:W-:Y:S01]  /*86f0*/  R2UR UR19, R16 ;  /* 0x00000000101372ca */ /* 0x000fe200000e0000 */
[----:B------:R-:W-:Y:S01]  /*8700*/  VIADD R18, R18, 0x20 ;  /* 0x0000002012127836 */ /* 0x000fe20000000000 */
[----:B------:R-:W-:Y:S01]  /*8710*/  ISETP.GT.AND P4, PT, R20, 0x1, PT ;  /* 0x000000011400780c */ /* 0x000fe20003f84270 */
[----:B------:R-:W-:Y:S01]  /*8720*/  UIADD3 UR14, UR5, 0x380, URZ ;  /* 0x00000380050e7890 */ /* 0x000fe2000fffe03f */
[----:B------:R-:W-:Y:S01]  /*8730*/  ISETP.NE.AND P1, PT, R6, 0x25, PT ;  /* 0x000000250600780c */ /* 0x000fe20003f25270 */
[----:B------:R-:W-:-:S02]  /*8740*/  UIADD3.X UR5, URZ, UR21, URZ, UP0, !UPT ;  /* 0x000000153f057290 */ /* 0x000fc400087fe43f */
[----:B------:R-:W-:Y:S01]  /*8750*/  UIADD3 UR15, UR8, 0x12b80, URZ ;  /* 0x00012b80080f7890 */ /* 0x000fe2000fffe03f */
[----:B------:R-:W-:Y:S02]  /*8760*/  SEL R10, RZ, 0x1, P1 ;  /* 0x00000001ff0a7807 */ /* 0x000fe40000800000 */
[----:B------:R-:W-:Y:S01]  /*8770*/  UMOV UR8, UR14 ;  /* 0x0000000e00087c82 */ /* 0x000fe20008000000 */
[----:B------:R-:W-:Y:S02]  /*8780*/  SEL R6, R6, RZ, P1 ;  /* 0x000000ff06067207 */ /* 0x000fe40000800000 */
[----:B------:R-:W-:Y:S01]  /*8790*/  LOP3.LUT R5, R5, R10, RZ, 0x3c, !PT ;  /* 0x0000000a05057212 */ /* 0x000fe200078e3cff */
[----:B------:R0:W-:Y:S02]  /*87a0*/  UTMALDG.3D [UR8], [UR4], desc[UR6] ;  /* 0x00000608040075b4 */ /* 0x0001e40008011000 */
[----:B0-----:R-:W-:Y:S01]  /*87b0*/  UMOV UR8, UR15 ;  /* 0x0000000f00087c82 */ /* 0x001fe20008000000 */
[----:B------:R-:W-:-:S02]  /*87c0*/  UMOV UR11, UR19 ;  /* 0x00000013000b7c82 */ /* 0x000fc40008000000 */
[----:B------:R0:W-:Y:S02]  /*87d0*/  UTMALDG.3D [UR8], [UR24], desc[UR6] ;  /* 0x00000608180075b4 */ /* 0x0001e40008011000 */
[----:B0-----:R-:W-:Y:S05]  /*87e0*/  @P4 BRA `(.L_x_178) ;  /* 0xfffffffc00484947 */ /* 0x001fea000383ffff */
.L_x_174:
[----:B------:R-:W-:Y:S05]  /*87f0*/  BSYNC B1 ;  /* 0x0000000000017941 */ /* 0x000fea0003800000 */
.L_x_173:
[----:B------:R-:W-:Y:S01]  /*8800*/  LOP3.LUT P5, RZ, R14, 0xff, RZ, 0xc0, !PT ;  /* 0x000000ff0eff7812 */ /* 0x000fe200078ac0ff */
[----:B------:R-:W-:Y:S01]  /*8810*/  VIADD R6, R15, UR13 ;  /* 0x0000000d0f067c36 */ /* 0x000fe20008000000 */
[----:B------:R-:W-:Y:S02]  /*8820*/  UISETP.GE.U32.AND UP0, UPT, UR13, 0x25, UPT ;  /* 0x000000250d00788c */ /* 0x000fe4000bf06070 */
[----:B------:R-:W-:Y:S01]  /*8830*/  IMAD.U32 R14, RZ, RZ, UR13 ;  /* 0x0000000dff0e7e24 */ /* 0x000fe2000f8e00ff */
[----:B------:R-:W-:Y:S01]  /*8840*/  ULDC.64 UR4, c[0x0][0x650] ;  /* 0x0001940000047ab9 */ /* 0x000fe20000000a00 */
[C---:B------:R-:W-:Y:S01]  /*8850*/  IMAD.WIDE.U32 R4, R6.reuse, -0x45306eb3, RZ ;  /* 0xbacf914d06047825 */ /* 0x040fe200078e00ff */
[C---:B------:R-:W-:Y:S01]  /*8860*/  ISETP.GT.U32.AND P1, PT, R6.reuse, 0x24, PT ;  /* 0x000000240600780c */ /* 0x040fe20003f24070 */
[----:B------:R-:W-:Y:S01]  /*8870*/  BSSY B1, `(.L_x_179) ;  /* 0x000006b000017945 */ /* 0x000fe20003800000 */
[----:B------:R-:W-:Y:S01]  /*8880*/  PLOP3.LUT P4, PT, PT, PT, UP0, 0x80, 0x0 ;  /* 0x000000000000781c */ /* 0x000fe20003f8f008 */
[----:B------:R-:W-:Y:S01]  /*8890*/  IMAD.IADD R4, R6, 0x1, -R5 ;  /* 0x0000000106047824 */ /* 0x000fe200078e0a05 */
[----:B------:R-:W-:-:S02]  /*88a0*/  ISETP.LT.U32.AND P1, PT, R14, 0x25, P1 ;  /* 0x000000250e00780c */ /* 0x000fc40000f21070 */
[----:B------:R-:W-:Y:S01]  /*88b0*/  PRMT R14, RZ, 0x7610, R14 ;  /* 0x00007610ff0e7816 */ /* 0x000fe2000000000e */
[----:B------:R-:W0:Y:S01]  /*88c0*/  @P5 S2R R11, SR_CgaCtaId ;  /* 0x00000000000b5919 */ /* 0x000e220000008800 */
[----:B------:R-:W-:Y:S02]  /*88d0*/  @P5 MOV R10, 0x400 ;  /* 0x00000400000a5802 */ /* 0x000fe40000000f00 */
[----:B------:R-:W-:Y:S01]  /*88e0*/  LEA.HI R4, R4, R5, RZ, 0x1f ;  /* 0x0000000504047211 */ /* 0x000fe200078ff8ff */
[----:B------:R-:W-:-:S03]  /*88f0*/  IMAD.MOV.U32 R5, RZ, RZ, -0x1 ;  /* 0xffffffffff057424 */ /* 0x000fc600078e00ff */
[----:B------:R-:W-:Y:S01]  /*8900*/  SHF.R.U32.HI R15, RZ, 0x5, R4 ;  /* 0x00000005ff0f7819 */ /* 0x000fe20000011604 */
[----:B------:R-:W-:Y:S01]  /*8910*/  IMAD.MOV.U32 R4, RZ, RZ, -0x1 ;  /* 0xffffffffff047424 */ /* 0x000fe200078e00ff */
[----:B0-----:R-:W-:Y:S02]  /*8920*/  @P5 LEA R10, R11, R10, 0x18 ;  /* 0x0000000a0b0a5211 */ /* 0x001fe400078ec0ff */
[----:B------:R-:W-:Y:S02]  /*8930*/  SEL R11, RZ, 0x1, !P1 ;  /* 0x00000001ff0b7807 */ /* 0x000fe40004800000 */
[----:B------:R-:W-:Y:S01]  /*8940*/  IADD3 R2, P1, R2, R8, RZ ;  /* 0x0000000802027210 */ /* 0x000fe20007f3e0ff */
[----:B------:R0:W-:Y:S01]  /*8950*/  @P5 SYNCS.ARRIVE.TRANS64.A1T0 RZ, [R10+URZ+0x288], RZ ;  /* 0x000288ff0aff59a7 */ /* 0x0001e2000810003f */
[----:B------:R-:W-:-:S03]  /*8960*/  LOP3.LUT R12, R12, R11, RZ, 0x3c, !PT ;  /* 0x0000000b0c0c7212 */ /* 0x000fc600078e3cff */
[----:B------:R-:W-:Y:S01]  /*8970*/  IMAD.X R3, R3, 0x1, R0, P1 ;  /* 0x0000000103037824 */ /* 0x000fe200008e0600 */
[----:B------:R-:W-:Y:S02]  /*8980*/  ISETP.GE.U32.AND P1, PT, R2, UR4, PT ;  /* 0x0000000402007c0c */ /* 0x000fe4000bf26070 */
[----:B------:R-:W-:Y:S01]  /*8990*/  @P4 LOP3.LUT R12, R12, 0x1, R15, 0x78, !PT ;  /* 0x000000010c0c4812 */ /* 0x000fe200078e780f */
[----:B------:R-:W-:Y:S01]  /*89a0*/  IMAD R15, R15, -0x25, R6 ;  /* 0xffffffdb0f0f7824 */ /* 0x000fe200078e0206 */
[----:B------:R-:W-:Y:S01]  /*89b0*/  ISETP.GE.U32.AND.EX P1, PT, R3, UR5, PT, P1 ;  /* 0x0000000503007c0c */ /* 0x000fe2000bf26110 */
[----:B------:R-:W-:Y:S01]  /*89c0*/  IMAD.MOV.U32 R6, RZ, RZ, -0x1 ;  /* 0xffffffffff067424 */ /* 0x000fe200078e00ff */
[----:B0-----:R-:W-:-:S11]  /*89d0*/  PRMT R10, RZ, 0x7610, R10 ;  /* 0x00007610ff0a7816 */ /* 0x001fd6000000000a */
[----:B------:R-:W-:Y:S05]  /*89e0*/  @P1 BRA `(.L_x_180) ;  /* 0x00000004004c1947 */ /* 0x000fea0003800000 */
[----:B------:R-:W0:Y:S01]  /*89f0*/  S2R R17, SR_CTAID.X ;  /* 0x0000000000117919 */ /* 0x000e220000002500 */
[----:B------:R-:W-:Y:S01]  /*8a00*/  ULDC.64 UR4, c[0x0][0x628] ;  /* 0x00018a0000047ab9 */ /* 0x000fe20000000a00 */
[----:B------:R-:W1:Y:S01]  /*8a10*/  LDC R18, c[0x0][0x144] ;  /* 0x00005100ff127b82 */ /* 0x000e620000000800 */
[----:B------:R-:W-:Y:S01]  /*8a20*/  ISETP.NE.U32.AND P1, PT, RZ, UR4, PT ;  /* 0x00000004ff007c0c */ /* 0x000fe2000bf25070 */
[----:B------:R-:W2:Y:S01]  /*8a30*/  S2R R6, SR_CTAID.Y ;  /* 0x0000000000067919 */ /* 0x000ea20000002600 */
[----:B------:R-:W-:Y:S01]  /*8a40*/  ULDC UR6, c[0x0][0x150] ;  /* 0x0000540000067ab9 */ /* 0x000fe20000000800 */
[----:B------:R-:W-:Y:S01]  /*8a50*/  ULDC UR7, c[0x0][0x630] ;  /* 0x00018c0000077ab9 */ /* 0x000fe20000000800 */
[----:B------:R-:W-:Y:S01]  /*8a60*/  ISETP.NE.AND.EX P1, PT, RZ, UR5, PT, P1 ;  /* 0x00000005ff007c0c */ /* 0x000fe2000bf25310 */
[----:B------:R-:W-:Y:S01]  /*8a70*/  IMAD.MOV.U32 R4, RZ, RZ, R2 ;  /* 0x000000ffff047224 */ /* 0x000fe200078e0002 */
[----:B0-----:R-:W-:-:S05]  /*8a80*/  I2FP.F32.U32 R5, R17 ;  /* 0x0000001100057245 */ /* 0x001fca0000201000 */
[----:B------:R-:W-:Y:S01]  /*8a90*/  FMUL R20, R5, UR6 ;  /* 0x0000000605147c20 */ /* 0x000fe20008400000 */
[----:B------:R-:W-:-:S05]  /*8aa0*/  IMAD.MOV.U32 R5, RZ, RZ, R3 ;  /* 0x000000ffff057224 */ /* 0x000fca00078e0003 */
[----:B--2---:R-:W-:Y:S05]  /*8ab0*/  @!P1 BRA `(.L_x_181) ;  /* 0x0000000000289947 */ /* 0x004fea0003800000 */
[----:B------:R-:W-:Y:S02]  /*8ac0*/  ULDC UR6, c[0x0][0x634] ;  /* 0x00018d0000067ab9 */ /* 0x000fe40000000800 */
[----:B------:R-:W-:-:S05]  /*8ad0*/  IADD3 R5, P1, R2, UR6, RZ ;  /* 0x0000000602057c10 */ /* 0x000fca000ff3e0ff */
[----:B------:R-:W-:-:S04]  /*8ae0*/  IMAD.X R19, RZ, RZ, R3, P1 ;  /* 0x000000ffff137224 */ /* 0x000fc800008e0603 */
[----:B------:R-:W-:-:S04]  /*8af0*/  IMAD.WIDE.U32 R10, R19, UR4, RZ ;  /* 0x00000004130a7c25 */ /* 0x000fc8000f8e00ff */
[----:B------:R-:W-:-:S04]  /*8b00*/  IMAD.WIDE.U32 R10, P1, R5, UR5, R10 ;  /* 0x00000005050a7c25 */ /* 0x000fc8000f82000a */
[----:B------:R-:W-:-:S04]  /*8b10*/  IMAD.WIDE.U32 R4, R5, UR4, RZ ;  /* 0x0000000405047c25 */ /* 0x000fc8000f8e00ff */
[----:B------:R-:W-:Y:S01]  /*8b20*/  IMAD.MOV.U32 R4, RZ, RZ, R11 ;  /* 0x000000ffff047224 */ /* 0x000fe200078e000b */
[----:B------:R-:W-:Y:S01]  /*8b30*/  IADD3 RZ, P4, R5, R10, RZ ;  /* 0x0000000a05ff7210 */ /* 0x000fe20007f9e0ff */
[----:B------:R-:W-:-:S04]  /*8b40*/  IMAD.X R5, RZ, RZ, RZ, P1 ;  /* 0x000000ffff057224 */ /* 0x000fc800008e06ff */
[----:B------:R-:W-:-:S08]  /*8b50*/  IMAD.WIDE.U32.X R4, R19, UR5, R4, P4 ;  /* 0x0000000513047c25 */ /* 0x000fd0000a0e0404 */
.L_x_181:
[--C-:B------:R-:W-:Y:S01]  /*8b60*/  SHF.R.U64 R16, R4, UR7, R5.reuse ;  /* 0x0000000704107c19 */ /* 0x100fe20008001205 */
[----:B------:R-:W0:Y:S01]  /*8b70*/  F2I.U32.TRUNC.NTZ R20, R20 ;  /* 0x0000001400147305 */ /* 0x000e22000020f000 */
[----:B------:R-:W-:Y:S01]  /*8b80*/  SHF.R.U32.HI R4, RZ, UR7, R5 ;  /* 0x00000007ff047c19 */ /* 0x000fe20008011605 */
[----:B------:R-:W-:Y:S01]  /*8b90*/  ULDC.64 UR4, c[0x0][0x620] ;  /* 0x0001880000047ab9 */ /* 0x000fe20000000a00 */
[----:B------:R-:W-:Y:S01]  /*8ba0*/  IADD3 R11, P1, RZ, -R16, RZ ;  /* 0x80000010ff0b7210 */ /* 0x000fe20007f3e0ff */
[----:B------:R-:W-:Y:S01]  /*8bb0*/  ULDC.64 UR6, c[0x0][0x640] ;  /* 0x0001900000067ab9 */ /* 0x000fe20000000a00 */
[----:B------:R-:W2:Y:S03]  /*8bc0*/  LDC R21, c[0x0][0x148] ;  /* 0x00005200ff157b82 */ /* 0x000ea60000000800 */
[----:B------:R-:W-:Y:S01]  /*8bd0*/  IMAD.X R4, RZ, RZ, ~R4, P1 ;  /* 0x000000ffff047224 */ /* 0x000fe200008e0e04 */
[----:B------:R-:W-:-:S03]  /*8be0*/  ISETP.NE.U32.AND P1, PT, RZ, UR6, PT ;  /* 0x00000006ff007c0c */ /* 0x000fc6000bf25070 */
[----:B------:R-:W-:Y:S01]  /*8bf0*/  IMAD R10, R4, UR4, RZ ;  /* 0x00000004040a7c24 */ /* 0x000fe2000f8e02ff */
[----:B------:R-:W-:Y:S01]  /*8c00*/  ISETP.NE.AND.EX P1, PT, RZ, UR7, PT, P1 ;  /* 0x00000007ff007c0c */ /* 0x000fe2000bf25310 */
[----:B------:R-:W-:Y:S01]  /*8c10*/  IMAD.WIDE.U32 R4, R11, UR4, R2 ;  /* 0x000000040b047c25 */ /* 0x000fe2000f8e0002 */
[----:B------:R-:W-:-:S03]  /*8c20*/  ULDC UR4, c[0x0][0x618] ;  /* 0x0001860000047ab9 */ /* 0x000fc60000000800 */
[----:B------:R-:W-:Y:S01]  /*8c30*/  IMAD R11, R11, UR5, R10 ;  /* 0x000000050b0b7c24 */ /* 0x000fe2000f8e020a */
[----:B------:R-:W-:Y:S01]  /*8c40*/  ULDC UR5, c[0x0][0x154] ;  /* 0x0000550000057ab9 */ /* 0x000fe20000000800 */
[----:B0-----:R-:W-:Y:S02]  /*8c50*/  IMAD.MOV R10, RZ, RZ, -R20 ;  /* 0x000000ffff0a7224 */ /* 0x001fe400078e0a14 */
[----:B------:R-:W-:Y:S02]  /*8c60*/  IMAD.IADD R5, R5, 0x1, R11 ;  /* 0x0000000105057824 */ /* 0x000fe400078e020b */
[----:B-1----:R-:W-:Y:S01]  /*8c70*/  IMAD R17, R18, R10, R17 ;  /* 0x0000000a12117224 */ /* 0x002fe200078e0211 */
[----:B------:R-:W-:Y:S02]  /*8c80*/  I2FP.F32.U32 R10, R6 ;  /* 0x00000006000a7245 */ /* 0x000fe40000201000 */
[--C-:B------:R-:W-:Y:S02]  /*8c90*/  SHF.R.U64 R18, R4, UR4, R5.reuse ;  /* 0x0000000404127c19 */ /* 0x100fe40008001205 */
[----:B------:R-:W-:Y:S01]  /*8ca0*/  SHF.R.U32.HI R5, RZ, UR4, R5 ;  /* 0x00000004ff057c19 */ /* 0x000fe20008011605 */
[----:B------:R-:W-:Y:S01]  /*8cb0*/  FMUL R10, R10, UR5 ;  /* 0x000000050a0a7c20 */ /* 0x000fe20008400000 */
[----:B------:R-:W-:-:S02]  /*8cc0*/  ULDC UR4, c[0x0][0x608] ;  /* 0x0001820000047ab9 */ /* 0x000fc40000000800 */
[--C-:B------:R-:W-:Y:S01]  /*8cd0*/  SHF.R.U64 R20, R18, UR4, R5.reuse ;  /* 0x0000000412147c19 */ /* 0x100fe20008001205 */
[----:B------:R0:W1:Y:S01]  /*8ce0*/  F2I.U32.TRUNC.NTZ R22, R10 ;  /* 0x0000000a00167305 */ /* 0x000062000020f000 */
[----:B------:R-:W-:Y:S01]  /*8cf0*/  SHF.R.U32.HI R5, RZ, UR4, R5 ;  /* 0x00000004ff057c19 */ /* 0x000fe20008011605 */
[----:B------:R-:W-:-:S03]  /*8d00*/  ULDC UR4, c[0x0][0x658] ;  /* 0x0001960000047ab9 */ /* 0x000fc60000000800 */
[--C-:B------:R-:W-:Y:S02]  /*8d10*/  SHF.R.U64 R19, R20, UR4, R5.reuse ;  /* 0x0000000414137c19 */ /* 0x100fe40008001205 */
[----:B------:R-:W-:-:S03]  /*8d20*/  SHF.R.U32.HI R23, RZ, UR4, R5 ;  /* 0x00000004ff177c19 */ /* 0x000fc60008011605 */
[----:B------:R-:W-:Y:S02]  /*8d30*/  IMAD.MOV.U32 R4, RZ, RZ, R19 ;  /* 0x000000ffff047224 */ /* 0x000fe400078e0013 */
[----:B------:R-:W-:Y:S01]  /*8d40*/  IMAD.MOV.U32 R5, RZ, RZ, R23 ;  /* 0x000000ffff057224 */ /* 0x000fe200078e0017 */
[----:B0-----:R-:W-:Y:S06]  /*8d50*/  @!P1 BRA `(.L_x_182) ;  /* 0x0000000000289947 */ /* 0x001fec0003800000 */
        /* <DEDUP_REMOVED lines=10> */
.L_x_182:
[----:B------:R-:W-:Y:S01]  /*8e00*/  ULDC UR4, c[0x0][0x648] ;  /* 0x0001920000047ab9 */ /* 0x000fe20000000800 */
[----:B-1----:R-:W-:Y:S01]  /*8e10*/  IMAD.MOV R22, RZ, RZ, -R22 ;  /* 0x000000ffff167224 */ /* 0x002fe200078e0a16 */
[----:B------:R-:W-:Y:S01]  /*8e20*/  SHF.R.U64 R5, R4, UR4, R5 ;  /* 0x0000000404057c19 */ /* 0x000fe20008001205 */
[----:B------:R-:W-:Y:S01]  /*8e30*/  ULDC UR4, c[0x0][0x638] ;  /* 0x00018e0000047ab9 */ /* 0x000fe20000000800 */
[----:B------:R-:W-:Y:S01]  /*8e40*/  LOP3.LUT R4, R20, UR17, RZ, 0xc0, !PT ;  /* 0x0000001114047c12 */ /* 0x000fe2000f8ec0ff */
[----:B--2---:R-:W-:Y:S01]  /*8e50*/  @P2 IMAD R17, R21, R22, R6 ;  /* 0x0000001615112224 */ /* 0x004fe200078e0206 */
[----:B------:R-:W-:Y:S01]  /*8e60*/  LOP3.LUT R18, R18, UR16, RZ, 0xc0, !PT ;  /* 0x0000001012127c12 */ /* 0x000fe2000f8ec0ff */
[----:B------:R-:W-:Y:S01]  /*8e70*/  IMAD.MOV R6, RZ, RZ, -R5 ;  /* 0x000000ffff067224 */ /* 0x000fe200078e0a05 */
[----:B------:R-:W-:Y:S01]  /*8e80*/  ULDC UR5, c[0x0][0x610] ;  /* 0x0001840000057ab9 */ /* 0x000fe20000000800 */
[----:B------:R-:W-:Y:S02]  /*8e90*/  IMAD R4, R5, UR18, R4 ;  /* 0x0000001205047c24 */ /* 0x000fe4000f8e0204 */
[----:B------:R-:W-:Y:S01]  /*8ea0*/  IMAD R19, R6, UR4, R19 ;  /* 0x0000000406137c24 */ /* 0x000fe2000f8e0213 */
[----:B------:R-:W-:Y:S01]  /*8eb0*/  ULDC UR4, c[0x0][0x600] ;  /* 0x0001800000047ab9 */ /* 0x000fe20000000800 */
[----:B------:R-:W-:-:S02]  /*8ec0*/  IMAD R17, R4, UR5, R17 ;  /* 0x0000000504117c24 */ /* 0x000fc4000f8e0211 */
[----:B------:R-:W-:Y:S02]  /*8ed0*/  IMAD R6, R19, UR4, R18 ;  /* 0x0000000413067c24 */ /* 0x000fe4000f8e0212 */
[----:B------:R-:W-:Y:S02]  /*8ee0*/  IMAD.MOV.U32 R10, RZ, RZ, 0x1 ;  /* 0x00000001ff0a7424 */ /* 0x000fe400078e00ff */
[----:B------:R-:W-:Y:S01]  /*8ef0*/  IMAD.MOV.U32 R4, RZ, RZ, R16 ;  /* 0x000000ffff047224 */ /* 0x000fe200078e0010 */
[----:B------:R-:W-:Y:S02]  /*8f00*/  SEL R5, R6, R17, !P2 ;  /* 0x0000001106057207 */ /* 0x000fe40005000000 */
[----:B------:R-:W-:-:S07]  /*8f10*/  SEL R6, R17, R6, !P2 ;  /* 0x0000000611067207 */ /* 0x000fce0005000000 */
.L_x_180:
[----:B------:R-:W-:Y:S05]  /*8f20*/  BSYNC B1 ;  /* 0x0000000000017941 */ /* 0x000fea0003800000 */
.L_x_179:
[----:B------:R-:W-:-:S13]  /*8f30*/  LOP3.LUT P1, RZ, R10, 0xff, RZ, 0xc0, !PT ;  /* 0x000000ff0aff7812 */ /* 0x000fda000782c0ff */
[----:B------:R-:W-:Y:S05]  /*8f40*/  @P1 BRA `(.L_x_183) ;  /* 0xfffffff4003c1947 */ /* 0x000fea000383ffff */
[----:B------:R-:W-:Y:S05]  /*8f50*/  BSYNC B0 ;  /* 0x0000000000007941 */ /* 0x000fea0003800000 */
.L_x_171:
[----:B------:R-:W-:-:S03]  /*8f60*/  UMOV UR4, 0xffffffff ;  /* 0xffffffff00047882 */ /* 0x000fc60000000000 */
[----:B------:R-:W-:Y:S05]  /*8f70*/  BRA.DIV UR4, `(.L_x_184) ;  /* 0x0000001604f07947 */ /* 0x000fea000b800000 */
[----:B------:R-:W-:-:S13]  /*8f80*/  ELECT P0, URZ, PT ;  /* 0x00000000003f782f */ /* 0x000fda0003800000 */
.L_x_233:
[----:B------:R-:W-:Y:S04]  /*8f90*/  BSSY B0, `(.L_x_185) ;  /* 0x0000154000007945 */ /* 0x000fe80003800000 */
[----:B------:R-:W-:Y:S05]  /*8fa0*/  @!P0 BRA `(.L_x_186) ;  /* 0x0000001400488947 */ /* 0x000fea0003800000 */
[----:B------:R-:W-:-:S04]  /*8fb0*/  LOP3.LUT R7, R7, 0x2, RZ, 0xfc, !PT ;  /* 0x0000000207077812 */ /* 0x000fc800078efcff */
[----:B------:R-:W-:-:S13]  /*8fc0*/  ISETP.NE.AND P0, PT, R7, 0x3, PT ;  /* 0x000000030700780c */ /* 0x000fda0003f05270 */
[----:B------:R-:W-:Y:S05]  /*8fd0*/  @!P0 BRA `(.L_x_187) ;  /* 0x0000000000048947 */ /* 0x000fea0003800000 */
[----:B------:R-:W-:Y:S01]  /*8fe0*/  BPT.TRAP 0x1 ;  /* 0x000000040000795c */ /* 0x000fe20000300000 */
.L_x_187:
[----:B------:R-:W0:Y:S01]  /*8ff0*/  S2R R3, SR_CgaCtaId ;  /* 0x0000000000037919 */ /* 0x000e220000008800 */
[----:B------:R-:W-:Y:S02]  /*9000*/  MOV R0, 0x400 ;  /* 0x0000040000007802 */ /* 0x000fe40000000f00 */
[----:B------:R-:W-:Y:S02]  /*9010*/  SHF.L.U32 R2, R12, 0x1f, RZ ;  /* 0x0000001f0c027819 */ /* 0x000fe400000006ff */
[----:B0-----:R-:W-:-:S05]  /*9020*/  LEA R0, R3, R0, 0x18 ;  /* 0x0000000003007211 */ /* 0x001fca00078ec0ff */
[----:B------:R-:W-:-:S04]  /*9030*/  VIADD R0, R0, 0x128 ;  /* 0x0000012800007836 */ /* 0x000fc80000000000 */
[C---:B------:R-:W-:Y:S02]  /*9040*/  IMAD R5, R15.reuse, 0x8, R0 ;  /* 0x000000080f057824 */ /* 0x040fe400078e0200 */
[----:B------:R-:W-:Y:S02]  /*9050*/  VIADD R15, R15, 0x1 ;  /* 0x000000010f0f7836 */ /* 0x000fe40000000000 */
[----:B------:R-:W0:Y:S03]  /*9060*/  SYNCS.PHASECHK.TRANS64.TRYWAIT P0, [R5+URZ], R2 ;  /* 0x00000002050075a7 */ /* 0x000e26000800017f */
[----:B------:R-:W-:-:S04]  /*9070*/  ISETP.NE.AND P1, PT, R15, 0x25, PT ;  /* 0x000000250f00780c */ /* 0x000fc80003f25270 */
[----:B------:R-:W-:Y:S02]  /*9080*/  SEL R3, RZ, 0x1, P1 ;  /* 0x00000001ff037807 */ /* 0x000fe40000800000 */
[----:B------:R-:W-:Y:S02]  /*9090*/  SEL R15, R15, RZ, P1 ;  /* 0x000000ff0f0f7207 */ /* 0x000fe40000800000 */
[----:B------:R-:W-:-:S03]  /*90a0*/  LOP3.LUT R12, R12, R3, RZ, 0x3c, !PT ;  /* 0x000000030c0c7212 */ /* 0x000fc600078e3cff */
[----:B------:R-:W-:Y:S01]  /*90b0*/  IMAD R7, R15, 0x8, R0 ;  /* 0x000000080f077824 */ /* 0x000fe200078e0200 */
[----:B------:R-:W-:Y:S01]  /*90c0*/  SHF.L.U32 R4, R12, 0x1f, RZ ;  /* 0x0000001f0c047819 */ /* 0x000fe200000006ff */
[----:B0-----:R-:W-:Y:S06]  /*90d0*/  @!P0 BRA `(.L_x_188) ;  /* 0x0000001400bc8947 */ /* 0x001fec0003800000 */
.L_x_234:
[----:B------:R-:W1:Y:S01]  /*90e0*/  SYNCS.PHASECHK.TRANS64.TRYWAIT P0, [R7+URZ], R4 ;  /* 0x00000004070075a7 */ /* 0x000e62000800017f */
[----:B0-----:R-:W-:-:S05]  /*90f0*/  VIADD R2, R15, 0x1 ;  /* 0x000000010f027836 */ /* 0x001fca0000000000 */
[----:B------:R-:W-:-:S04]  /*9100*/  ISETP.NE.AND P1, PT, R2, 0x25, PT ;  /* 0x000000250200780c */ /* 0x000fc80003f25270 */
[----:B------:R-:W-:Y:S02]  /*9110*/  SEL R3, RZ, 0x1, P1 ;  /* 0x00000001ff037807 */ /* 0x000fe40000800000 */
[----:B------:R-:W-:Y:S02]  /*9120*/  SEL R9, R2, RZ, P1 ;  /* 0x000000ff02097207 */ /* 0x000fe40000800000 */
[----:B------:R-:W-:-:S03]  /*9130*/  LOP3.LUT R12, R12, R3, RZ, 0x3c, !PT ;  /* 0x000000030c0c7212 */ /* 0x000fc600078e3cff */
[----:B------:R-:W-:Y:S01]  /*9140*/  IMAD R6, R9, 0x8, R0 ;  /* 0x0000000809067824 */ /* 0x000fe200078e0200 */
[----:B------:R-:W-:Y:S01]  /*9150*/  SHF.L.U32 R5, R12, 0x1f, RZ ;  /* 0x0000001f0c057819 */ /* 0x000fe200000006ff */
[----:B-1----:R-:W-:Y:S06]  /*9160*/  @!P0 BRA `(.L_x_189) ;  /* 0x0000001400ac8947 */ /* 0x002fec0003800000 */
.L_x_235:
[----:B------:R-:W1:Y:S01]  /*9170*/  SYNCS.PHASECHK.TRANS64.TRYWAIT P0, [R6+URZ], R5 ;  /* 0x00000005060075a7 */ /* 0x000e62000800017f */
[----:B------:R-:W-:-:S05]  /*9180*/  VIADD R2, R9, 0x1 ;  /* 0x0000000109027836 */ /* 0x000fca0000000000 */
[----:B------:R-:W-:-:S04]  /*9190*/  ISETP.NE.AND P1, PT, R2, 0x25, PT ;  /* 0x000000250200780c */ /* 0x000fc80003f25270 */
[----:B------:R-:W-:Y:S02]  /*91a0*/  SEL R3, RZ, 0x1, P1 ;  /* 0x00000001ff037807 */ /* 0x000fe40000800000 */
[----:B0-----:R-:W-:Y:S02]  /*91b0*/  SEL R7, R2, RZ, P1 ;  /* 0x000000ff02077207 */ /* 0x001fe40000800000 */
[----:B------:R-:W-:-:S03]  /*91c0*/  LOP3.LUT R12, R12, R3, RZ, 0x3c, !PT ;  /* 0x000000030c0c7212 */ /* 0x000fc600078e3cff */
[----:B------:R-:W-:Y:S01]  /*91d0*/  IMAD R9, R7, 0x8, R0 ;  /* 0x0000000807097824 */ /* 0x000fe200078e0200 */
[----:B------:R-:W-:Y:S01]  /*91e0*/  SHF.L.U32 R4, R12, 0x1f, RZ ;  /* 0x0000001f0c047819 */ /* 0x000fe200000006ff */
[----:B-1----:R-:W-:Y:S06]  /*91f0*/  @!P0 BRA `(.L_x_190) ;  /* 0x00000014009c8947 */ /* 0x002fec0003800000 */
.L_x_236:
[----:B------:R-:W1:Y:S01]  /*9200*/  SYNCS.PHASECHK.TRANS64.TRYWAIT P0, [R9+URZ], R4 ;  /* 0x00000004090075a7 */ /* 0x000e62000800017f */
[----:B------:R-:W-:-:S05]  /*9210*/  VIADD R2, R7, 0x1 ;  /* 0x0000000107027836 */ /* 0x000fca0000000000 */
[----:B------:R-:W-:-:S04]  /*9220*/  ISETP.NE.AND P1, PT, R2, 0x25, PT ;  /* 0x000000250200780c */ /* 0x000fc80003f25270 */
[----:B------:R-:W-:Y:S02]  /*9230*/  SEL R3, RZ, 0x1, P1 ;  /* 0x00000001ff037807 */ /* 0x000fe40000800000 */
[----:B------:R-:W-:Y:S02]  /*9240*/  SEL R7, R2, RZ, P1 ;  /* 0x000000ff02077207 */ /* 0x000fe40000800000 */
[----:B------:R-:W-:-:S03]  /*9250*/  LOP3.LUT R12, R12, R3, RZ, 0x3c, !PT ;  /* 0x000000030c0c7212 */ /* 0x000fc600078e3cff */
[----:B0-----:R-:W-:Y:S01]  /*9260*/  IMAD R6, R7, 0x8, R0 ;  /* 0x0000000807067824 */ /* 0x001fe200078e0200 */
[----:B------:R-:W-:Y:S01]  /*9270*/  SHF.L.U32 R5, R12, 0x1f, RZ ;  /* 0x0000001f0c057819 */ /* 0x000fe200000006ff */
[----:B-1----:R-:W-:Y:S06]  /*9280*/  @!P0 BRA `(.L_x_191) ;  /* 0x00000014008c8947 */ /* 0x002fec0003800000 */
.L_x_237:
        /* <DEDUP_REMOVED lines=9> */
.L_x_238:
        /* <DEDUP_REMOVED lines=9> */
.L_x_239:
        /* <DEDUP_REMOVED lines=9> */
.L_x_240:
        /* <DEDUP_REMOVED lines=9> */
.L_x_241:
        /* <DEDUP_REMOVED lines=9> */
.L_x_242:
        /* <DEDUP_REMOVED lines=9> */
.L_x_243:
        /* <DEDUP_REMOVED lines=9> */
.L_x_244:
        /* <DEDUP_REMOVED lines=9> */
.L_x_245:
        /* <DEDUP_REMOVED lines=9> */
.L_x_246:
        /* <DEDUP_REMOVED lines=9> */
.L_x_247:
        /* <DEDUP_REMOVED lines=9> */
.L_x_248:
        /* <DEDUP_REMOVED lines=9> */
.L_x_249:
        /* <DEDUP_REMOVED lines=9> */
.L_x_250:
        /* <DEDUP_REMOVED lines=9> */
.L_x_251:
        /* <DEDUP_REMOVED lines=9> */
.L_x_252:
        /* <DEDUP_REMOVED lines=9> */
.L_x_253:
        /* <DEDUP_REMOVED lines=9> */
.L_x_254:
        /* <DEDUP_REMOVED lines=9> */
.L_x_255:
        /* <DEDUP_REMOVED lines=9> */
.L_x_256:
        /* <DEDUP_REMOVED lines=9> */
.L_x_257:
        /* <DEDUP_REMOVED lines=9> */
.L_x_258:
        /* <DEDUP_REMOVED lines=9> */
.L_x_259:
        /* <DEDUP_REMOVED lines=9> */
.L_x_260:
        /* <DEDUP_REMOVED lines=9> */
.L_x_261:
        /* <DEDUP_REMOVED lines=9> */
.L_x_262:
        /* <DEDUP_REMOVED lines=9> */
.L_x_263:
        /* <DEDUP_REMOVED lines=9> */
.L_x_264:
        /* <DEDUP_REMOVED lines=9> */
.L_x_265:
        /* <DEDUP_REMOVED lines=9> */
.L_x_266:
[----:B------:R-:W1:Y:S01]  /*a2e0*/  SYNCS.PHASECHK.TRANS64.TRYWAIT P0, [R9+URZ], R4 ;  /* 0x00000004090075a7 */ /* 0x000e62000800017f */
[----:B------:R-:W-:-:S05]  /*a2f0*/  VIADD R2, R7, 0x1 ;  /* 0x0000000107027836 */ /* 0x000fca0000000000 */
[----:B------:R-:W-:-:S04]  /*a300*/  ISETP.NE.AND P1, PT, R2, 0x25, PT ;  /* 0x000000250200780c */ /* 0x000fc80003f25270 */
[----:B------:R-:W-:Y:S02]  /*a310*/  SEL R3, RZ, 0x1, P1 ;  /* 0x00000001ff037807 */ /* 0x000fe40000800000 */
[----:B------:R-:W-:Y:S02]  /*a320*/  SEL R7, R2, RZ, P1 ;  /* 0x000000ff02077207 */ /* 0x000fe40000800000 */
[----:B------:R-:W-:-:S03]  /*a330*/  LOP3.LUT R12, R12, R3, RZ, 0x3c, !PT ;  /* 0x000000030c0c7212 */ /* 0x000fc600078e3cff */
[----:B------:R-:W-:Y:S01]  /*a340*/  IMAD R8, R7, 0x8, R0 ;  /* 0x0000000807087824 */ /* 0x000fe200078e0200 */
[----:B0-----:R-:W-:Y:S01]  /*a350*/  SHF.L.U32 R5, R12, 0x1f, RZ ;  /* 0x0000001f0c057819 */ /* 0x001fe200000006ff */
[----:B-1----:R-:W-:Y:S06]  /*a360*/  @!P0 BRA `(.L_x_221) ;  /* 0x0000000c00ac8947 */ /* 0x002fec0003800000 */
.L_x_267:
[----:B------:R-:W1:Y:S01]  /*a370*/  SYNCS.PHASECHK.TRANS64.TRYWAIT P0, [R8+URZ], R5 ;  /* 0x00000005080075a7 */ /* 0x000e62000800017f */
[----:B------:R-:W-:-:S05]  /*a380*/  VIADD R2, R7, 0x1 ;  /* 0x0000000107027836 */ /* 0x000fca0000000000 */
[----:B------:R-:W-:-:S04]  /*a390*/  ISETP.NE.AND P1, PT, R2, 0x25, PT ;  /* 0x000000250200780c */ /* 0x000fc80003f25270 */
[----:B------:R-:W-:Y:S02]  /*a3a0*/  SEL R3, RZ, 0x1, P1 ;  /* 0x00000001ff037807 */ /* 0x000fe40000800000 */
[----:B------:R-:W-:Y:S02]  /*a3b0*/  SEL R7, R2, RZ, P1 ;  /* 0x000000ff02077207 */ /* 0x000fe40000800000 */
[----:B0-----:R-:W-:-:S03]  /*a3c0*/  LOP3.LUT R9, R12, R3, RZ, 0x3c, !PT ;  /* 0x000000030c097212 */ /* 0x001fc600078e3cff */
[----:B------:R-:W-:Y:S01]  /*a3d0*/  IMAD R11, R7, 0x8, R0 ;  /* 0x00000008070b7824 */ /* 0x000fe200078e0200 */
[----:B------:R-:W-:Y:S01]  /*a3e0*/  SHF.L.U32 R6, R9, 0x1f, RZ ;  /* 0x0000001f09067819 */ /* 0x000fe200000006ff */
[----:B-1----:R-:W-:Y:S06]  /*a3f0*/  @!P0 BRA `(.L_x_222) ;  /* 0x0000000c009c8947 */ /* 0x002fec0003800000 */
.L_x_268:
[----:B------:R-:W1:Y:S01]  /*a400*/  SYNCS.PHASECHK.TRANS64.TRYWAIT P0, [R11+URZ], R6 ;  /* 0x000000060b0075a7 */ /* 0x000e62000800017f */
[----:B------:R-:W-:-:S05]  /*a410*/  VIADD R2, R7, 0x1 ;  /* 0x0000000107027836 */ /* 0x000fca0000000000 */
[----:B------:R-:W-:-:S04]  /*a420*/  ISETP.NE.AND P1, PT, R2, 0x25, PT ;  /* 0x000000250200780c */ /* 0x000fc80003f25270 */
[----:B------:R-:W-:Y:S02]  /*a430*/  SEL R4, RZ, 0x1, P1 ;  /* 0x00000001ff047807 */ /* 0x000fe40000800000 */
[----:B------:R-:W-:Y:S02]  /*a440*/  SEL R3, R2, RZ, P1 ;  /* 0x000000ff02037207 */ /* 0x000fe40000800000 */
[----:B------:R-:W-:Y:S01]  /*a450*/  LOP3.LUT R4, R9, R4, RZ, 0x3c, !PT ;  /* 0x0000000409047212 */ /* 0x000fe200078e3cff */
[----:B-1----:R-:W-:Y:S06]  /*a460*/  @!P0 BRA `(.L_x_223) ;  /* 0x0000000c00948947 */ /* 0x002fec0003800000 */
.L_x_269:
[----:B------:R-:W-:Y:S01]  /*a470*/  IMAD R3, R3, 0x8, R0 ;  /* 0x0000000803037824 */ /* 0x000fe200078e0200 */
[----:B------:R-:W-:-:S07]  /*a480*/  SHF.L.U32 R0, R4, 0x1f, RZ ;  /* 0x0000001f04007819 */ /* 0x000fce00000006ff */
.L_x_224:
[----:B--2---:R2:W3:Y:S02]  /*a490*/  SYNCS.PHASECHK.TRANS64.TRYWAIT P0, [R3+URZ], R0 ;  /* 0x00000000030075a7 */ /* 0x0044e4000800017f */
[----:B---3--:R-:W-:Y:S05]  /*a4a0*/  @!P0 NANOSLEEP.SYNCS 0x989680 ;  /* 0x009896800000895d */ /* 0x008fea0003900000 */
[----:B------:R-:W3:Y:S02]  /*a4b0*/  @!P0 SYNCS.PHASECHK.TRANS64 P0, [R3+URZ], R0 ;  /* 0x00000000030085a7 */ /* 0x000ee4000800007f */
[----:B---3--:R-:W-:Y:S05]  /*a4c0*/  @!P0 BRA `(.L_x_224) ;  /* 0xfffffffc00f08947 */ /* 0x008fea000383ffff */
.L_x_186:
[----:B------:R-:W-:Y:S05]  /*a4d0*/  BSYNC B0 ;  /* 0x0000000000007941 */ /* 0x000fea0003800000 */
.L_x_185:
[----:B------:R-:W-:Y:S05]  /*a4e0*/  EXIT ;  /* 0x000000000000794d */ /* 0x000fea0003800000 */
.L_x_16:
[----:B0-----:R-:W-:-:S04]  /*a4f0*/  IMAD.U32 R17, RZ, RZ, UR15 ;  /* 0x0000000fff117e24 */ /* 0x001fc8000f8e00ff */
[----:B------:R0:W1:Y:S03]  /*a500*/  SYNCS.PHASECHK.TRANS64.TRYWAIT P0, [R17+URZ+-0x8], R16 ;  /* 0xfffff810110075a7 */ /* 0x000066000800017f */
[----:B-1----:R-:W-:Y:S05]  /*a510*/  @!P0 NANOSLEEP.SYNCS 0x989680 ;  /* 0x009896800000895d */ /* 0x002fea0003900000 */
[----:B------:R-:W1:Y:S02]  /*a520*/  @!P0 SYNCS.PHASECHK.TRANS64 P0, [R17+URZ+-0x8], R16 ;  /* 0xfffff810110085a7 */ /* 0x000e64000800007f */
[----:B-1----:R-:W-:Y:S05]  /*a530*/  @!P0 BRA `(.L_x_16) ;  /* 0xfffffffc00ec8947 */ /* 0x002fea000383ffff */
[----:B------:R-:W-:Y:S05]  /*a540*/  BRA `(.L_x_225) ;  /* 0xffffff7000dc7947 */ /* 0x000fea000383ffff */
.L_x_21:
[----:B-1----:R-:W-:-:S04]  /*a550*/  IMAD.U32 R17, RZ, RZ, UR6 ;  /* 0x00000006ff117e24 */ /* 0x002fc8000f8e00ff */
[----:B------:R1:W2:Y:S03]  /*a560*/  SYNCS.PHASECHK.TRANS64.TRYWAIT P0, [R17+URZ], R16 ;  /* 0x00000010110075a7 */ /* 0x0002a6000800017f */
[----:B--2---:R-:W-:Y:S05]  /*a570*/  @!P0 NANOSLEEP.SYNCS 0x989680 ;  /* 0x009896800000895d */ /* 0x004fea0003900000 */
[----:B------:R-:W2:Y:S02]  /*a580*/  @!P0 SYNCS.PHASECHK.TRANS64 P0, [R17+URZ], R16 ;  /* 0x00000010110085a7 */ /* 0x000ea4000800007f */
[----:B--2---:R-:W-:Y:S05]  /*a590*/  @!P0 BRA `(.L_x_21) ;  /* 0xfffffffc00ec8947 */ /* 0x004fea000383ffff */
[----:B------:R-:W-:Y:S05]  /*a5a0*/  BRA `(.L_x_20) ;  /* 0xffffff7800087947 */ /* 0x000fea000383ffff */
.L_x_27:
[----:B-1----:R-:W-:-:S04]  /*a5b0*/  IMAD.U32 R18, RZ, RZ, UR9 ;  /* 0x00000009ff127e24 */ /* 0x002fc8000f8e00ff */
[----:B------:R1:W2:Y:S03]  /*a5c0*/  SYNCS.PHASECHK.TRANS64.TRYWAIT P0, [R18+URZ], R17 ;  /* 0x00000011120075a7 */ /* 0x0002a6000800017f */
[----:B--2---:R-:W-:Y:S05]  /*a5d0*/  @!P0 NANOSLEEP.SYNCS 0x989680 ;  /* 0x009896800000895d */ /* 0x004fea0003900000 */
[----:B------:R-:W2:Y:S02]  /*a5e0*/  @!P0 SYNCS.PHASECHK.TRANS64 P0, [R18+URZ], R17 ;  /* 0x00000011120085a7 */ /* 0x000ea4000800007f */
[----:B--2---:R-:W-:Y:S05]  /*a5f0*/  @!P0 BRA `(.L_x_27) ;  /* 0xfffffffc00ec8947 */ /* 0x004fea000383ffff */
[----:B------:R-:W-:Y:S05]  /*a600*/  BRA `(.L_x_26) ;  /* 0xffffff80002c7947 */ /* 0x000fea000383ffff */
.L_x_35:
[----:B0-----:R-:W-:-:S04]  /*a610*/  IMAD.U32 R17, RZ, RZ, UR15 ;  /* 0x0000000fff117e24 */ /* 0x001fc8000f8e00ff */
[----:B------:R0:W1:Y:S03]  /*a620*/  SYNCS.PHASECHK.TRANS64.TRYWAIT P0, [R17+URZ+0x8], R16 ;  /* 0x00000810110075a7 */ /* 0x000066000800017f */
[----:B-1----:R-:W-:Y:S05]  /*a630*/  @!P0 NANOSLEEP.SYNCS 0x989680 ;  /* 0x009896800000895d */ /* 0x002fea0003900000 */
[----:B------:R-:W1:Y:S02]  /*a640*/  @!P0 SYNCS.PHASECHK.TRANS64 P0, [R17+URZ+0x8], R16 ;  /* 0x00000810110085a7 */ /* 0x000e64000800007f */
[----:B-1----:R-:W-:Y:S05]  /*a650*/  @!P0 BRA `(.L_x_35) ;  /* 0xfffffffc00ec8947 */ /* 0x002fea000383ffff */
[----:B------:R-:W-:Y:S05]  /*a660*/  BRA `(.L_x_226) ;  /* 0xffffff8c00807947 */ /* 0x000fea000383ffff */
.L_x_172:
[----:B------:R-:W-:Y:S01]  /*a670*/  BSSY B1, `(.L_x_227) ;  /* 0x0000006000017945 */ /* 0x000fe20003800000 */
[----:B------:R-:W-:-:S07]  /*a680*/  IMAD.MOV.U32 R10, RZ, RZ, -0x1 ;  /* 0xffffffffff0a7424 */ /* 0x000fce00078e00ff */
[----:B------:R-:W-:Y:S05]  /*a690*/  WARPSYNC.COLLECTIVE R10, `(.L_x_228) ;  /* 0x000000000a0c7348 */ /* 0x000fea0003c00000 */
[----:B------:R-:W-:Y:S02]  /*a6a0*/  ELECT P1, UR62, PT ;  /* 0x00000000003e782f */ /* 0x000fe40003820000 */
[----:B------:R-:W-:Y:S01]  /*a6b0*/  MOV R10, UR62 ;  /* 0x0000003e000a7c02 */ /* 0x000fe20008000f00 */
[----:B------:R-:W-:Y:S10]  /*a6c0*/  ENDCOLLECTIVE ;  /* 0x000000000000791b */ /* 0x000ff40003800000 */
.L_x_228:
[----:B------:R-:W-:Y:S05]  /*a6d0*/  BSYNC B1 ;  /* 0x0000000000017941 */ /* 0x000fea0003800000 */
.L_x_227:
[----:B------:R-:W-:Y:S05]  /*a6e0*/  BRA `(.L_x_229) ;  /* 0xffffffdc00607947 */ /* 0x000fea000383ffff */
.L_x_175:
[----:B-1----:R1:W2:Y:S02]  /*a6f0*/  SYNCS.PHASECHK.TRANS64.TRYWAIT P1, [R19+URZ+0x128], R10 ;  /* 0x0001280a130075a7 */ /* 0x0022a4000802017f */
[----:B--2---:R-:W-:Y:S05]  /*a700*/  @!P1 NANOSLEEP.SYNCS 0x989680 ;  /* 0x009896800000995d */ /* 0x004fea0003900000 */
[----:B------:R-:W2:Y:S02]  /*a710*/  @!P1 SYNCS.PHASECHK.TRANS64 P1, [R19+URZ+0x128], R10 ;  /* 0x0001280a130095a7 */ /* 0x000ea4000802007f */
[----:B--2---:R-:W-:Y:S05]  /*a720*/  @!P1 BRA `(.L_x_175) ;  /* 0xfffffffc00f09947 */ /* 0x004fea000383ffff */
[----:B------:R-:W-:Y:S05]  /*a730*/  BRA `(.L_x_230) ;  /* 0xffffffdc00947947 */ /* 0x000fea000383ffff */
.L_x_184:
[----:B------:R-:W-:Y:S01]  /*a740*/  BSSY B0, `(.L_x_231) ;  /* 0x0000006000007945 */ /* 0x000fe20003800000 */
[----:B------:R-:W-:-:S07]  /*a750*/  IMAD.MOV.U32 R10, RZ, RZ, -0x1 ;  /* 0xffffffffff0a7424 */ /* 0x000fce00078e00ff */
[----:B------:R-:W-:Y:S05]  /*a760*/  WARPSYNC.COLLECTIVE R10, `(.L_x_232) ;  /* 0x000000000a0c7348 */ /* 0x000fea0003c00000 */
[----:B------:R-:W-:Y:S02]  /*a770*/  ELECT P1, UR62, PT ;  /* 0x00000000003e782f */ /* 0x000fe40003820000 */
[----:B------:R-:W-:Y:S01]  /*a780*/  MOV R10, UR62 ;  /* 0x0000003e000a7c02 */ /* 0x000fe20008000f00 */
[----:B------:R-:W-:Y:S10]  /*a790*/  ENDCOLLECTIVE ;  /* 0x000000000000791b */ /* 0x000ff40003800000 */
.L_x_232:
[----:B------:R-:W-:Y:S05]  /*a7a0*/  BSYNC B0 ;  /* 0x0000000000007941 */ /* 0x000fea0003800000 */
.L_x_231:
[----:B------:R-:W-:Y:S01]  /*a7b0*/  PLOP3.LUT P0, PT, P1, PT, PT, 0x80, 0x0 ;  /* 0x000000000000781c */ /* 0x000fe20000f0f070 */
[----:B------:R-:W-:-:S12]  /*a7c0*/  BRA `(.L_x_233) ;  /* 0xffffffe400f07947 */ /* 0x000fd8000383ffff */
.L_x_188:
[----:B0-----:R0:W1:Y:S02]  /*a7d0*/  SYNCS.PHASECHK.TRANS64.TRYWAIT P0, [R5+URZ], R2 ;  /* 0x00000002050075a7 */ /* 0x001064000800017f */
[----:B-1----:R-:W-:Y:S05]  /*a7e0*/  @!P0 NANOSLEEP.SYNCS 0x989680 ;  /* 0x009896800000895d */ /* 0x002fea0003900000 */
[----:B------:R-:W1:Y:S02]  /*a7f0*/  @!P0 SYNCS.PHASECHK.TRANS64 P0, [R5+URZ], R2 ;  /* 0x00000002050085a7 */ /* 0x000e64000800007f */
[----:B-1----:R-:W-:Y:S05]  /*a800*/  @!P0 BRA `(.L_x_188) ;  /* 0xfffffffc00f08947 */ /* 0x002fea000383ffff */
[----:B------:R-:W-:Y:S05]  /*a810*/  BRA `(.L_x_234) ;  /* 0xffffffe800307947 */ /* 0x000fea000383ffff */
.L_x_189:
[----:B0-----:R0:W1:Y:S02]  /*a820*/  SYNCS.PHASECHK.TRANS64.TRYWAIT P0, [R7+URZ], R4 ;  /* 0x00000004070075a7 */ /* 0x001064000800017f */
[----:B-1----:R-:W-:Y:S05]  /*a830*/  @!P0 NANOSLEEP.SYNCS 0x989680 ;  /* 0x009896800000895d */ /* 0x002fea0003900000 */
[----:B------:R-:W1:Y:S02]  /*a840*/  @!P0 SYNCS.PHASECHK.TRANS64 P0, [R7+URZ], R4 ;  /* 0x00000004070085a7 */ /* 0x000e64000800007f */
[----:B-1----:R-:W-:Y:S05]  /*a850*/  @!P0 BRA `(.L_x_189) ;  /* 0xfffffffc00f08947 */ /* 0x002fea000383ffff */
[----:B------:R-:W-:Y:S05]  /*a860*/  BRA `(.L_x_235) ;  /* 0xffffffe800407947 */ /* 0x000fea000383ffff */
.L_x_190:
[----:B0-----:R0:W1:Y:S02]  /*a870*/  SYNCS.PHASECHK.TRANS64.TRYWAIT P0, [R6+URZ], R5 ;  /* 0x00000005060075a7 */ /* 0x001064000800017f */
[----:B-1----:R-:W-:Y:S05]  /*a880*/  @!P0 NANOSLEEP.SYNCS 0x989680 ;  /* 0x009896800000895d */ /* 0x002fea0003900000 */
[----:B------:R-:W1:Y:S02]  /*a890*/  @!P0 SYNCS.PHASECHK.TRANS64 P0, [R6+URZ], R5 ;  /* 0x00000005060085a7 */ /* 0x000e64000800007f */
[----:B-1----:R-:W-:Y:S05]  /*a8a0*/  @!P0 BRA `(.L_x_190) ;  /* 0xfffffffc00f08947 */ /* 0x002fea000383ffff */
[----:B------:R-:W-:Y:S05]  /*a8b0*/  BRA `(.L_x_236) ;  /* 0xffffffe800507947 */ /* 0x000fea000383ffff */
.L_x_191:
[----:B0-----:R0:W1:Y:S02]  /*a8c0*/  SYNCS.PHASECHK.TRANS64.TRYWAIT P0, [R9+URZ], R4 ;  /* 0x00000004090075a7 */ /* 0x001064000800017f */
[----:B-1----:R-:W-:Y:S05]  /*a8d0*/  @!P0 NANOSLEEP.SYNCS 0x989680 ;  /* 0x009896800000895d */ /* 0x002fea0003900000 */
[----:B------:R-:W1:Y:S02]  /*a8e0*/  @!P0 SYNCS.PHASECHK.TRANS64 P0, [R9+URZ], R4 ;  /* 0x00000004090085a7 */ /* 0x000e64000800007f */
[----:B-1----:R-:W-:Y:S05]  /*a8f0*/  @!P0 BRA `(.L_x_191) ;  /* 0xfffffffc00f08947 */ /* 0x002fea000383ffff */
[----:B------:R-:W-:Y:S05]  /*a900*/  BRA `(.L_x_237) ;  /* 0xffffffe800607947 */ /* 0x000fea000383ffff */
.L_x_192:
[----:B0-----:R0:W1:Y:S02]  /*a910*/  SYNCS.PHASECHK.TRANS64.TRYWAIT P0, [R6+URZ], R5 ;  /* 0x00000005060075a7 */ /* 0x001064000800017f */
[----:B-1----:R-:W-:Y:S05]  /*a920*/  @!P0 NANOSLEEP.SYNCS 0x989680 ;  /* 0x009896800000895d */ /* 0x002fea0003900000 */
[----:B------:R-:W1:Y:S02]  /*a930*/  @!P0 SYNCS.PHASECHK.TRANS64 P0, [R6+URZ], R5 ;  /* 0x00000005060085a7 */ /* 0x000e64000800007f */
[----:B-1----:R-:W-:Y:S05]  /*a940*/  @!P0 BRA `(.L_x_192) ;  /* 0xfffffffc00f08947 */ /* 0x002fea000383ffff */
[----:B------:R-:W-:Y:S05]  /*a950*/  BRA `(.L_x_238) ;  /* 0xffffffe800707947 */ /* 0x000fea000383ffff */
.L_x_193:
[----:B0-----:R0:W1:Y:S02]  /*a960*/  SYNCS.PHASECHK.TRANS64.TRYWAIT P0, [R9+URZ], R4 ;  /* 0x00000004090075a7 */ /* 0x001064000800017f */
[----:B-1----:R-:W-:Y:S05]  /*a970*/  @!P0 NANOSLEEP.SYNCS 0x989680 ;  /* 0x009896800000895d */ /* 0x002fea0003900000 */
[----:B------:R-:W1:Y:S02]  /*a980*/  @!P0 SYNCS.PHASECHK.TRANS64 P0, [R9+URZ], R4 ;  /* 0x00000004090085a7 */ /* 0x000e64000800007f */
[----:B-1----:R-:W-:Y:S05]  /*a990*/  @!P0 BRA `(.L_x_193) ;  /* 0xfffffffc00f08947 */ /* 0x002fea000383ffff */
[----:B------:R-:W-:Y:S05]  /*a9a0*/  BRA `(.L_x_239) ;  /* 0xffffffe800807947 */ /* 0x000fea000383ffff */
.L_x_194:
[----:B0-----:R0:W1:Y:S02]  /*a9b0*/  SYNCS.PHASECHK.TRANS64.TRYWAIT P0, [R6+URZ], R5 ;  /* 0x00000005060075a7 */ /* 0x001064000800017f */
[----:B-1----:R-:W-:Y:S05]  /*a9c0*/  @!P0 NANOSLEEP.SYNCS 0x989680 ;  /* 0x009896800000895d */ /* 0x002fea0003900000 */
[----:B------:R-:W1:Y:S02]  /*a9d0*/  @!P0 SYNCS.PHASECHK.TRANS64 P0, [R6+URZ], R5 ;  /* 0x00000005060085a7 */ /* 0x000e64000800007f */
[----:B-1----:R-:W-:Y:S05]  /*a9e0*/  @!P0 BRA `(.L_x_194) ;  /* 0xfffffffc00f08947 */ /* 0x002fea000383ffff */
[----:B------:R-:W-:Y:S05]  /*a9f0*/  BRA `(.L_x_240) ;  /* 0xffffffe800907947 */ /* 0x000fea000383ffff */
.L_x_195:
[----:B0-----:R0:W1:Y:S02]  /*aa00*/  SYNCS.PHASECHK.TRANS64.TRYWAIT P0, [R9+URZ], R4 ;  /* 0x00000004090075a7 */ /* 0x001064000800017f */
[----:B-1----:R-:W-:Y:S05]  /*aa10*/  @!P0 NANOSLEEP.SYNCS 0x989680 ;  /* 0x009896800000895d */ /* 0x002fea0003900000 */
[----:B------:R-:W1:Y:S02]  /*aa20*/  @!P0 SYNCS.PHASECHK.TRANS64 P0, [R9+URZ], R4 ;  /* 0x00000004090085a7 */ /* 0x000e64000800007f */
[----:B-1----:R-:W-:Y:S05]  /*aa30*/  @!P0 BRA `(.L_x_195) ;  /* 0xfffffffc00f08947 */ /* 0x002fea000383ffff */
[----:B------:R-:W-:Y:S05]  /*aa40*/  BRA `(.L_x_241) ;  /* 0xffffffe800a07947 */ /* 0x000fea000383ffff */
.L_x_196:
[----:B0-----:R0:W1:Y:S02]  /*aa50*/  SYNCS.PHASECHK.TRANS64.TRYWAIT P0, [R6+URZ], R5 ;  /* 0x00000005060075a7 */ /* 0x001064000800017f */
[----:B-1----:R-:W-:Y:S05]  /*aa60*/  @!P0 NANOSLEEP.SYNCS 0x989680 ;  /* 0x009896800000895d */ /* 0x002fea0003900000 */
[----:B------:R-:W1:Y:S02]  /*aa70*/  @!P0 SYNCS.PHASECHK.TRANS64 P0, [R6+URZ], R5 ;  /* 0x00000005060085a7 */ /* 0x000e64000800007f */
[----:B-1----:R-:W-:Y:S05]  /*aa80*/  @!P0 BRA `(.L_x_196) ;  /* 0xfffffffc00f08947 */ /* 0x002fea000383ffff */
[----:B------:R-:W-:Y:S05]  /*aa90*/  BRA `(.L_x_242) ;  /* 0xffffffe800b07947 */ /* 0x000fea000383ffff */
.L_x_197:
[----:B0-----:R0:W1:Y:S02]  /*aaa0*/  SYNCS.PHASECHK.TRANS64.TRYWAIT P0, [R9+URZ], R4 ;  /* 0x00000004090075a7 */ /* 0x001064000800017f */
[----:B-1----:R-:W-:Y:S05]  /*aab0*/  @!P0 NANOSLEEP.SYNCS 0x989680 ;  /* 0x009896800000895d */ /* 0x002fea0003900000 */
[----:B------:R-:W1:Y:S02]  /*aac0*/  @!P0 SYNCS.PHASECHK.TRANS64 P0, [R9+URZ], R4 ;  /* 0x00000004090085a7 */ /* 0x000e64000800007f */
[----:B-1----:R-:W-:Y:S05]  /*aad0*/  @!P0 BRA `(.L_x_197) ;  /* 0xfffffffc00f08947 */ /* 0x002fea000383ffff */
[----:B------:R-:W-:Y:S05]  /*aae0*/  BRA `(.L_x_243) ;  /* 0xffffffe800c07947 */ /* 0x000fea000383ffff */
.L_x_198:
[----:B0-----:R0:W1:Y:S02]  /*aaf0*/  SYNCS.PHASECHK.TRANS64.TRYWAIT P0, [R6+URZ], R5 ;  /* 0x00000005060075a7 */ /* 0x001064000800017f */
[----:B-1----:R-:W-:Y:S05]  /*ab00*/  @!P0 NANOSLEEP.SYNCS 0x989680 ;  /* 0x009896800000895d */ /* 0x002fea0003900000 */
[----:B------:R-:W1:Y:S02]  /*ab10*/  @!P0 SYNCS.PHASECHK.TRANS64 P0, [R6+URZ], R5 ;  /* 0x00000005060085a7 */ /* 0x000e64000800007f */
[----:B-1----:R-:W-:Y:S05]  /*ab20*/  @!P0 BRA `(.L_x_198) ;  /* 0xfffffffc00f08947 */ /* 0x002fea000383ffff */
[----:B------:R-:W-:Y:S05]  /*ab30*/  BRA `(.L_x_244) ;  /* 0xffffffe800d07947 */ /* 0x000fea000383ffff */
.L_x_199:
[----:B0-----:R0:W1:Y:S02]  /*ab40*/  SYNCS.PHASECHK.TRANS64.TRYWAIT P0, [R9+URZ], R4 ;  /* 0x00000004090075a7 */ /* 0x001064000800017f */
[----:B-1----:R-:W-:Y:S05]  /*ab50*/  @!P0 NANOSLEEP.SYNCS 0x989680 ;  /* 0x009896800000895d */ /* 0x002fea0003900000 */
[----:B------:R-:W1:Y:S02]  /*ab60*/  @!P0 SYNCS.PHASECHK.TRANS64 P0, [R9+URZ], R4 ;  /* 0x00000004090085a7 */ /* 0x000e64000800007f */
[----:B-1----:R-:W-:Y:S05]  /*ab70*/  @!P0 BRA `(.L_x_199) ;  /* 0xfffffffc00f08947 */ /* 0x002fea000383ffff */
[----:B------:R-:W-:Y:S05]  /*ab80*/  BRA `(.L_x_245) ;  /* 0xffffffe800e07947 */ /* 0x000fea000383ffff */
.L_x_200:
[----:B0-----:R0:W1:Y:S02]  /*ab90*/  SYNCS.PHASECHK.TRANS64.TRYWAIT P0, [R6+URZ], R5 ;  /* 0x00000005060075a7 */ /* 0x001064000800017f */
[----:B-1----:R-:W-:Y:S05]  /*aba0*/  @!P0 NANOSLEEP.SYNCS 0x989680 ;  /* 0x009896800000895d */ /* 0x002fea0003900000 */
[----:B------:R-:W1:Y:S02]  /*abb0*/  @!P0 SYNCS.PHASECHK.TRANS64 P0, [R6+URZ], R5 ;  /* 0x00000005060085a7 */ /* 0x000e64000800007f */
[----:B-1----:R-:W-:Y:S05]  /*abc0*/  @!P0 BRA `(.L_x_200) ;  /* 0xfffffffc00f08947 */ /* 0x002fea000383ffff */
[----:B------:R-:W-:Y:S05]  /*abd0*/  BRA `(.L_x_246) ;  /* 0xffffffe800f07947 */ /* 0x000fea000383ffff */
.L_x_201:
[----:B0-----:R0:W1:Y:S02]  /*abe0*/  SYNCS.PHASECHK.TRANS64.TRYWAIT P0, [R9+URZ], R4 ;  /* 0x00000004090075a7 */ /* 0x001064000800017f */
[----:B-1----:R-:W-:Y:S05]  /*abf0*/  @!P0 NANOSLEEP.SYNCS 0x989680 ;  /* 0x009896800000895d */ /* 0x002fea0003900000 */
[----:B------:R-:W1:Y:S02]  /*ac00*/  @!P0 SYNCS.PHASECHK.TRANS64 P0, [R9+URZ], R4 ;  /* 0x00000004090085a7 */ /* 0x000e64000800007f */
[----:B-1----:R-:W-:Y:S05]  /*ac10*/  @!P0 BRA `(.L_x_201) ;  /* 0xfffffffc00f08947 */ /* 0x002fea000383ffff */
[----:B------:R-:W-:Y:S05]  /*ac20*/  BRA `(.L_x_247) ;  /* 0xffffffec00007947 */ /* 0x000fea000383ffff */
.L_x_202:
[----:B0-----:R0:W1:Y:S02]  /*ac30*/  SYNCS.PHASECHK.TRANS64.TRYWAIT P0, [R6+URZ], R5 ;  /* 0x00000005060075a7 */ /* 0x001064000800017f */
[----:B-1----:R-:W-:Y:S05]  /*ac40*/  @!P0 NANOSLEEP.SYNCS 0x989680 ;  /* 0x009896800000895d */ /* 0x002fea0003900000 */
[----:B------:R-:W1:Y:S02]  /*ac50*/  @!P0 SYNCS.PHASECHK.TRANS64 P0, [R6+URZ], R5 ;  /* 0x00000005060085a7 */ /* 0x000e64000800007f */
[----:B-1----:R-:W-:Y:S05]  /*ac60*/  @!P0 BRA `(.L_x_202) ;  /* 0xfffffffc00f08947 */ /* 0x002fea000383ffff */
[----:B------:R-:W-:Y:S05]  /*ac70*/  BRA `(.L_x_248) ;  /* 0xffffffec00107947 */ /* 0x000fea000383ffff */
.L_x_203:
[----:B0-----:R0:W1:Y:S02]  /*ac80*/  SYNCS.PHASECHK.TRANS64.TRYWAIT P0, [R9+URZ], R4 ;  /* 0x00000004090075a7 */ /* 0x001064000800017f */
[----:B-1----:R-:W-:Y:S05]  /*ac90*/  @!P0 NANOSLEEP.SYNCS 0x989680 ;  /* 0x009896800000895d */ /* 0x002fea0003900000 */
[----:B------:R-:W1:Y:S02]  /*aca0*/  @!P0 SYNCS.PHASECHK.TRANS64 P0, [R9+URZ], R4 ;  /* 0x00000004090085a7 */ /* 0x000e64000800007f */
[----:B-1----:R-:W-:Y:S05]  /*acb0*/  @!P0 BRA `(.L_x_203) ;  /* 0xfffffffc00f08947 */ /* 0x002fea000383ffff */
[----:B------:R-:W-:Y:S05]  /*acc0*/  BRA `(.L_x_249) ;  /* 0xffffffec00207947 */ /* 0x000fea000383ffff */
.L_x_204:
[----:B0-----:R0:W1:Y:S02]  /*acd0*/  SYNCS.PHASECHK.TRANS64.TRYWAIT P0, [R6+URZ], R5 ;  /* 0x00000005060075a7 */ /* 0x001064000800017f */
[----:B-1----:R-:W-:Y:S05]  /*ace0*/  @!P0 NANOSLEEP.SYNCS 0x989680 ;  /* 0x009896800000895d */ /* 0x002fea0003900000 */
[----:B------:R-:W1:Y:S02]  /*acf0*/  @!P0 SYNCS.PHASECHK.TRANS64 P0, [R6+URZ], R5 ;  /* 0x00000005060085a7 */ /* 0x000e64000800007f */
[----:B-1----:R-:W-:Y:S05]  /*ad00*/  @!P0 BRA `(.L_x_204) ;  /* 0xfffffffc00f08947 */ /* 0x002fea000383ffff */
[----:B------:R-:W-:Y:S05]  /*ad10*/  BRA `(.L_x_250) ;  /* 0xffffffec00307947 */ /* 0x000fea000383ffff */
.L_x_205:
[----:B0-----:R0:W1:Y:S02]  /*ad20*/  SYNCS.PHASECHK.TRANS64.TRYWAIT P0, [R9+URZ], R4 ;  /* 0x00000004090075a7 */ /* 0x001064000800017f */
[----:B-1----:R-:W-:Y:S05]  /*ad30*/  @!P0 NANOSLEEP.SYNCS 0x989680 ;  /* 0x009896800000895d */ /* 0x002fea0003900000 */
[----:B------:R-:W1:Y:S02]  /*ad40*/  @!P0 SYNCS.PHASECHK.TRANS64 P0, [R9+URZ], R4 ;  /* 0x00000004090085a7 */ /* 0x000e64000800007f */
[----:B-1----:R-:W-:Y:S05]  /*ad50*/  @!P0 BRA `(.L_x_205) ;  /* 0xfffffffc00f08947 */ /* 0x002fea000383ffff */
[----:B------:R-:W-:Y:S05]  /*ad60*/  BRA `(.L_x_251) ;  /* 0xffffffec00407947 */ /* 0x000fea000383ffff */
.L_x_206:
[----:B0-----:R0:W1:Y:S02]  /*ad70*/  SYNCS.PHASECHK.TRANS64.TRYWAIT P0, [R6+URZ], R5 ;  /* 0x00000005060075a7 */ /* 0x001064000800017f */
[----:B-1----:R-:W-:Y:S05]  /*ad80*/  @!P0 NANOSLEEP.SYNCS 0x989680 ;  /* 0x009896800000895d */ /* 0x002fea0003900000 */
[----:B------:R-:W1:Y:S02]  /*ad90*/  @!P0 SYNCS.PHASECHK.TRANS64 P0, [R6+URZ], R5 ;  /* 0x00000005060085a7 */ /* 0x000e64000800007f */
[----:B-1----:R-:W-:Y:S05]  /*ada0*/  @!P0 BRA `(.L_x_206) ;  /* 0xfffffffc00f08947 */ /* 0x002fea000383ffff */
[----:B------:R-:W-:Y:S05]  /*adb0*/  BRA `(.L_x_252) ;  /* 0xffffffec00507947 */ /* 0x000fea000383ffff */
.L_x_207:
[----:B0-----:R0:W1:Y:S02]  /*adc0*/  SYNCS.PHASECHK.TRANS64.TRYWAIT P0, [R9+URZ], R4 ;  /* 0x00000004090075a7 */ /* 0x001064000800017f */
[----:B-1----:R-:W-:Y:S05]  /*add0*/  @!P0 NANOSLEEP.SYNCS 0x989680 ;  /* 0x009896800000895d */ /* 0x002fea0003900000 */
[----:B------:R-:W1:Y:S02]  /*ade0*/  @!P0 SYNCS.PHASECHK.TRANS64 P0, [R9+URZ], R4 ;  /* 0x00000004090085a7 */ /* 0x000e64000800007f */
[----:B-1----:R-:W-:Y:S05]  /*adf0*/  @!P0 BRA `(.L_x_207) ;  /* 0xfffffffc00f08947 */ /* 0x002fea000383ffff */
[----:B------:R-:W-:Y:S05]  /*ae00*/  BRA `(.L_x_253) ;  /* 0xffffffec00607947 */ /* 0x000fea000383ffff */
.L_x_208:
[----:B0-----:R0:W1:Y:S02]  /*ae10*/  SYNCS.PHASECHK.TRANS64.TRYWAIT P0, [R6+URZ], R5 ;  /* 0x00000005060075a7 */ /* 0x001064000800017f */
[----:B-1----:R-:W-:Y:S05]  /*ae20*/  @!P0 NANOSLEEP.SYNCS 0x989680 ;  /* 0x009896800000895d */ /* 0x002fea0003900000 */
[----:B------:R-:W1:Y:S02]  /*ae30*/  @!P0 SYNCS.PHASECHK.TRANS64 P0, [R6+URZ], R5 ;  /* 0x00000005060085a7 */ /* 0x000e64000800007f */
[----:B-1----:R-:W-:Y:S05]  /*ae40*/  @!P0 BRA `(.L_x_208) ;  /* 0xfffffffc00f08947 */ /* 0x002fea000383ffff */
[----:B------:R-:W-:Y:S05]  /*ae50*/  BRA `(.L_x_254) ;  /* 0xffffffec00707947 */ /* 0x000fea000383ffff */
.L_x_209:
[----:B0-----:R0:W1:Y:S02]  /*ae60*/  SYNCS.PHASECHK.TRANS64.TRYWAIT P0, [R9+URZ], R4 ;  /* 0x00000004090075a7 */ /* 0x001064000800017f */
[----:B-1----:R-:W-:Y:S05]  /*ae70*/  @!P0 NANOSLEEP.SYNCS 0x989680 ;  /* 0x009896800000895d */ /* 0x002fea0003900000 */
[----:B------:R-:W1:Y:S02]  /*ae80*/  @!P0 SYNCS.PHASECHK.TRANS64 P0, [R9+URZ], R4 ;  /* 0x00000004090085a7 */ /* 0x000e64000800007f */
[----:B-1----:R-:W-:Y:S05]  /*ae90*/  @!P0 BRA `(.L_x_209) ;  /* 0xfffffffc00f08947 */ /* 0x002fea000383ffff */
[----:B------:R-:W-:Y:S05]  /*aea0*/  BRA `(.L_x_255) ;  /* 0xffffffec00807947 */ /* 0x000fea000383ffff */
.L_x_210:
[----:B0-----:R0:W1:Y:S02]  /*aeb0*/  SYNCS.PHASECHK.TRANS64.TRYWAIT P0, [R6+URZ], R5 ;  /* 0x00000005060075a7 */ /* 0x001064000800017f */
[----:B-1----:R-:W-:Y:S05]  /*aec0*/  @!P0 NANOSLEEP.SYNCS 0x989680 ;  /* 0x009896800000895d */ /* 0x002fea0003900000 */
[----:B------:R-:W1:Y:S02]  /*aed0*/  @!P0 SYNCS.PHASECHK.TRANS64 P0, [R6+URZ], R5 ;  /* 0x00000005060085a7 */ /* 0x000e64000800007f */
[----:B-1----:R-:W-:Y:S05]  /*aee0*/  @!P0 BRA `(.L_x_210) ;  /* 0xfffffffc00f08947 */ /* 0x002fea000383ffff */
[----:B------:R-:W-:Y:S05]  /*aef0*/  BRA `(.L_x_256) ;  /* 0xffffffec00907947 */ /* 0x000fea000383ffff */
.L_x_211:
[----:B0-----:R0:W1:Y:S02]  /*af00*/  SYNCS.PHASECHK.TRANS64.TRYWAIT P0, [R9+URZ], R4 ;  /* 0x00000004090075a7 */ /* 0x001064000800017f */
[----:B-1----:R-:W-:Y:S05]  /*af10*/  @!P0 NANOSLEEP.SYNCS 0x989680 ;  /* 0x009896800000895d */ /* 0x002fea0003900000 */
[----:B------:R-:W1:Y:S02]  /*af20*/  @!P0 SYNCS.PHASECHK.TRANS64 P0, [R9+URZ], R4 ;  /* 0x00000004090085a7 */ /* 0x000e64000800007f */
[----:B-1----:R-:W-:Y:S05]  /*af30*/  @!P0 BRA `(.L_x_211) ;  /* 0xfffffffc00f08947 */ /* 0x002fea000383ffff */
[----:B------:R-:W-:Y:S05]  /*af40*/  BRA `(.L_x_257) ;  /* 0xffffffec00a07947 */ /* 0x000fea000383ffff */
.L_x_212:
[----:B0-----:R0:W1:Y:S02]  /*af50*/  SYNCS.PHASECHK.TRANS64.TRYWAIT P0, [R6+URZ], R5 ;  /* 0x00000005060075a7 */ /* 0x001064000800017f */
[----:B-1----:R-:W-:Y:S05]  /*af60*/  @!P0 NANOSLEEP.SYNCS 0x989680 ;  /* 0x009896800000895d */ /* 0x002fea0003900000 */
[----:B------:R-:W1:Y:S02]  /*af70*/  @!P0 SYNCS.PHASECHK.TRANS64 P0, [R6+URZ], R5 ;  /* 0x00000005060085a7 */ /* 0x000e64000800007f */
[----:B-1----:R-:W-:Y:S05]  /*af80*/  @!P0 BRA `(.L_x_212) ;  /* 0xfffffffc00f08947 */ /* 0x002fea000383ffff */
[----:B------:R-:W-:Y:S05]  /*af90*/  BRA `(.L_x_258) ;  /* 0xffffffec00b07947 */ /* 0x000fea000383ffff */
.L_x_213:
[----:B0-----:R0:W1:Y:S02]  /*afa0*/  SYNCS.PHASECHK.TRANS64.TRYWAIT P0, [R9+URZ], R4 ;  /* 0x00000004090075a7 */ /* 0x001064000800017f */
[----:B-1----:R-:W-:Y:S05]  /*afb0*/  @!P0 NANOSLEEP.SYNCS 0x989680 ;  /* 0x009896800000895d */ /* 0x002fea0003900000 */
[----:B------:R-:W1:Y:S02]  /*afc0*/  @!P0 SYNCS.PHASECHK.TRANS64 P0, [R9+URZ], R4 ;  /* 0x00000004090085a7 */ /* 0x000e64000800007f */
[----:B-1----:R-:W-:Y:S05]  /*afd0*/  @!P0 BRA `(.L_x_213) ;  /* 0xfffffffc00f08947 */ /* 0x002fea000383ffff */
[----:B------:R-:W-:Y:S05]  /*afe0*/  BRA `(.L_x_259) ;  /* 0xffffffec00c07947 */ /* 0x000fea000383ffff */
.L_x_214:
[----:B0-----:R0:W1:Y:S02]  /*aff0*/  SYNCS.PHASECHK.TRANS64.TRYWAIT P0, [R6+URZ], R5 ;  /* 0x00000005060075a7 */ /* 0x001064000800017f */
[----:B-1----:R-:W-:Y:S05]  /*b000*/  @!P0 NANOSLEEP.SYNCS 0x989680 ;  /* 0x009896800000895d */ /* 0x002fea0003900000 */
[----:B------:R-:W1:Y:S02]  /*b010*/  @!P0 SYNCS.PHASECHK.TRANS64 P0, [R6+URZ], R5 ;  /* 0x00000005060085a7 */ /* 0x000e64000800007f */
[----:B-1----:R-:W-:Y:S05]  /*b020*/  @!P0 BRA `(.L_x_214) ;  /* 0xfffffffc00f08947 */ /* 0x002fea000383ffff */
[----:B------:R-:W-:Y:S05]  /*b030*/  BRA `(.L_x_260) ;  /* 0xffffffec00d07947 */ /* 0x000fea000383ffff */
.L_x_215:
[----:B0-----:R0:W1:Y:S02]  /*b040*/  SYNCS.PHASECHK.TRANS64.TRYWAIT P0, [R9+URZ], R4 ;  /* 0x00000004090075a7 */ /* 0x001064000800017f */
[----:B-1----:R-:W-:Y:S05]  /*b050*/  @!P0 NANOSLEEP.SYNCS 0x989680 ;  /* 0x009896800000895d */ /* 0x002fea0003900000 */
[----:B------:R-:W1:Y:S02]  /*b060*/  @!P0 SYNCS.PHASECHK.TRANS64 P0, [R9+URZ], R4 ;  /* 0x00000004090085a7 */ /* 0x000e64000800007f */
[----:B-1----:R-:W-:Y:S05]  /*b070*/  @!P0 BRA `(.L_x_215) ;  /* 0xfffffffc00f08947 */ /* 0x002fea000383ffff */
[----:B------:R-:W-:Y:S05]  /*b080*/  BRA `(.L_x_261) ;  /* 0xffffffec00e07947 */ /* 0x000fea000383ffff */
.L_x_216:
[----:B0-----:R0:W1:Y:S02]  /*b090*/  SYNCS.PHASECHK.TRANS64.TRYWAIT P0, [R6+URZ], R5 ;  /* 0x00000005060075a7 */ /* 0x001064000800017f */
[----:B-1----:R-:W-:Y:S05]  /*b0a0*/  @!P0 NANOSLEEP.SYNCS 0x989680 ;  /* 0x009896800000895d */ /* 0x002fea0003900000 */
[----:B------:R-:W1:Y:S02]  /*b0b0*/  @!P0 SYNCS.PHASECHK.TRANS64 P0, [R6+URZ], R5 ;  /* 0x00000005060085a7 */ /* 0x000e64000800007f */
[----:B-1----:R-:W-:Y:S05]  /*b0c0*/  @!P0 BRA `(.L_x_216) ;  /* 0xfffffffc00f08947 */ /* 0x002fea000383ffff */
[----:B------:R-:W-:Y:S05]  /*b0d0*/  BRA `(.L_x_262) ;  /* 0xffffffec00f07947 */ /* 0x000fea000383ffff */
.L_x_217:
[----:B0-----:R0:W1:Y:S02]  /*b0e0*/  SYNCS.PHASECHK.TRANS64.TRYWAIT P0, [R9+URZ], R4 ;  /* 0x00000004090075a7 */ /* 0x001064000800017f */
[----:B-1----:R-:W-:Y:S05]  /*b0f0*/  @!P0 NANOSLEEP.SYNCS 0x989680 ;  /* 0x009896800000895d */ /* 0x002fea0003900000 */
[----:B------:R-:W1:Y:S02]  /*b100*/  @!P0 SYNCS.PHASECHK.TRANS64 P0, [R9+URZ], R4 ;  /* 0x00000004090085a7 */ /* 0x000e64000800007f */
[----:B-1----:R-:W-:Y:S05]  /*b110*/  @!P0 BRA `(.L_x_217) ;  /* 0xfffffffc00f08947 */ /* 0x002fea000383ffff */
[----:B------:R-:W-:Y:S05]  /*b120*/  BRA `(.L_x_263) ;  /* 0xfffffff000007947 */ /* 0x000fea000383ffff */
.L_x_218:
[----:B0-----:R0:W1:Y:S02]  /*b130*/  SYNCS.PHASECHK.TRANS64.TRYWAIT P0, [R6+URZ], R5 ;  /* 0x00000005060075a7 */ /* 0x001064000800017f */
[----:B-1----:R-:W-:Y:S05]  /*b140*/  @!P0 NANOSLEEP.SYNCS 0x989680 ;  /* 0x009896800000895d */ /* 0x002fea0003900000 */
[----:B------:R-:W1:Y:S02]  /*b150*/  @!P0 SYNCS.PHASECHK.TRANS64 P0, [R6+URZ], R5 ;  /* 0x00000005060085a7 */ /* 0x000e64000800007f */
[----:B-1----:R-:W-:Y:S05]  /*b160*/  @!P0 BRA `(.L_x_218) ;  /* 0xfffffffc00f08947 */ /* 0x002fea000383ffff */
[----:B------:R-:W-:Y:S05]  /*b170*/  BRA `(.L_x_264) ;  /* 0xfffffff000107947 */ /* 0x000fea000383ffff */
.L_x_219:
[----:B0-----:R0:W1:Y:S02]  /*b180*/  SYNCS.PHASECHK.TRANS64.TRYWAIT P0, [R9+URZ], R4 ;  /* 0x00000004090075a7 */ /* 0x001064000800017f */
[----:B-1----:R-:W-:Y:S05]  /*b190*/  @!P0 NANOSLEEP.SYNCS 0x989680 ;  /* 0x009896800000895d */ /* 0x002fea0003900000 */
[----:B------:R-:W1:Y:S02]  /*b1a0*/  @!P0 SYNCS.PHASECHK.TRANS64 P0, [R9+URZ], R4 ;  /* 0x00000004090085a7 */ /* 0x000e64000800007f */
[----:B-1----:R-:W-:Y:S05]  /*b1b0*/  @!P0 BRA `(.L_x_219) ;  /* 0xfffffffc00f08947 */ /* 0x002fea000383ffff */
[----:B------:R-:W-:Y:S05]  /*b1c0*/  BRA `(.L_x_265) ;  /* 0xfffffff000207947 */ /* 0x000fea000383ffff */
.L_x_220:
[----:B0-----:R0:W1:Y:S02]  /*b1d0*/  SYNCS.PHASECHK.TRANS64.TRYWAIT P0, [R6+URZ], R5 ;  /* 0x00000005060075a7 */ /* 0x001064000800017f */
[----:B-1----:R-:W-:Y:S05]  /*b1e0*/  @!P0 NANOSLEEP.SYNCS 0x989680 ;  /* 0x009896800000895d */ /* 0x002fea0003900000 */
[----:B------:R-:W1:Y:S02]  /*b1f0*/  @!P0 SYNCS.PHASECHK.TRANS64 P0, [R6+URZ], R5 ;  /* 0x00000005060085a7 */ /* 0x000e64000800007f */
[----:B-1----:R-:W-:Y:S05]  /*b200*/  @!P0 BRA `(.L_x_220) ;  /* 0xfffffffc00f08947 */ /* 0x002fea000383ffff */
[----:B------:R-:W-:Y:S05]  /*b210*/  BRA `(.L_x_266) ;  /* 0xfffffff000307947 */ /* 0x000fea000383ffff */
.L_x_221:
[----:B0-----:R0:W1:Y:S02]  /*b220*/  SYNCS.PHASECHK.TRANS64.TRYWAIT P0, [R9+URZ], R4 ;  /* 0x00000004090075a7 */ /* 0x001064000800017f */
[----:B-1----:R-:W-:Y:S05]  /*b230*/  @!P0 NANOSLEEP.SYNCS 0x989680 ;  /* 0x009896800000895d */ /* 0x002fea0003900000 */
[----:B------:R-:W1:Y:S02]  /*b240*/  @!P0 SYNCS.PHASECHK.TRANS64 P0, [R9+URZ], R4 ;  /* 0x00000004090085a7 */ /* 0x000e64000800007f */
[----:B-1----:R-:W-:Y:S05]  /*b250*/  @!P0 BRA `(.L_x_221) ;  /* 0xfffffffc00f08947 */ /* 0x002fea000383ffff */
[----:B------:R-:W-:Y:S05]  /*b260*/  BRA `(.L_x_267) ;  /* 0xfffffff000407947 */ /* 0x000fea000383ffff */
.L_x_222:
[----:B0-----:R0:W1:Y:S02]  /*b270*/  SYNCS.PHASECHK.TRANS64.TRYWAIT P0, [R8+URZ], R5 ;  /* 0x00000005080075a7 */ /* 0x001064000800017f */
[----:B-1----:R-:W-:Y:S05]  /*b280*/  @!P0 NANOSLEEP.SYNCS 0x989680 ;  /* 0x009896800000895d */ /* 0x002fea0003900000 */
[----:B------:R-:W1:Y:S02]  /*b290*/  @!P0 SYNCS.PHASECHK.TRANS64 P0, [R8+URZ], R5 ;  /* 0x00000005080085a7 */ /* 0x000e64000800007f */
[----:B-1----:R-:W-:Y:S05]  /*b2a0*/  @!P0 BRA `(.L_x_222) ;  /* 0xfffffffc00f08947 */ /* 0x002fea000383ffff */
[----:B------:R-:W-:Y:S05]  /*b2b0*/  BRA `(.L_x_268) ;  /* 0xfffffff000507947 */ /* 0x000fea000383ffff */
.L_x_223:
[----:B-1----:R1:W2:Y:S02]  /*b2c0*/  SYNCS.PHASECHK.TRANS64.TRYWAIT P0, [R11+URZ], R6 ;  /* 0x000000060b0075a7 */ /* 0x0022a4000800017f */
[----:B--2---:R-:W-:Y:S05]  /*b2d0*/  @!P0 NANOSLEEP.SYNCS 0x989680 ;  /* 0x009896800000895d */ /* 0x004fea0003900000 */
[----:B------:R-:W2:Y:S02]  /*b2e0*/  @!P0 SYNCS.PHASECHK.TRANS64 P0, [R11+URZ], R6 ;  /* 0x000000060b0085a7 */ /* 0x000ea4000800007f */
[----:B--2---:R-:W-:Y:S05]  /*b2f0*/  @!P0 BRA `(.L_x_223) ;  /* 0xfffffffc00f08947 */ /* 0x004fea000383ffff */
[----:B------:R-:W-:Y:S05]  /*b300*/  BRA `(.L_x_269) ;  /* 0xfffffff000587947 */ /* 0x000fea000383ffff */
.L_x_270:
[----:B------:R-:W-:-:S00]  /*b310*/  BRA `(.L_x_270) ;  /* 0xfffffffc00fc7947 */ /* 0x000fc0000383ffff */
[----:B------:R-:W-:-:S00]  /*b320*/  NOP ;  /* 0x0000000000007918 */ /* 0x000fc00000000000 */
        /* <DEDUP_REMOVED lines=13> */
.L_x_271:


//--------------------- .nv.shared._ZN7cutlass13device_kernelINS_4gemm6kernel13GemmUniversalIN4cute5tupleIJiiiiEEENS1_10collective13CollectiveMmaINS1_37MainloopSm90TmaGmmaWarpSpecializedFP8ILi37ENS5_IJNS4_1CILi1EEESB_SB_EEENS1_32KernelTmaWarpSpecializedPingpongEEENS5_IJNSA_ILi64EEENSA_ILi128EEENSA_ILi32EEEEEENS_12float_e4m3_tENS5_IJlSB_lEEESJ_SK_NS4_8TiledMMAINS4_8MMA_AtomIJNS4_4SM904GMMA31MMA_64x128x32_F32E4M3E4M3_SS_TNILNSO_7ScaleInE1ELSQ_1EEEEEENS4_6LayoutISC_NS5_IJNSA_ILi0EEESU_SU_EEEEENS5_IJNS4_10UnderscoreESX_SX_EEEEENS4_13SM90_TMA_LOADENS4_14ComposedLayoutINS4_7SwizzleILi1ELi4ELi3EEENS4_18smem_ptr_flag_bitsILi8EEENST_INS5_IJNSA_ILi8EEESH_EEENS5_IJSH_SB_EEEEEEEvNS4_8identityES10_S1A_vS1B_EENS_8epilogue10collective6detail29Sm90TmaWarpSpecializedAdapterINS1E_15DefaultEpilogueISJ_SK_SK_NS1D_6thread17LinearCombinationISJ_Li1EffLNS1I_9ScaleType4KindE0ELNS_15FloatRoundStyleE2ESJ_EENS1_15EpilogueDefaultEEEEEvvEEEEvNT_6ParamsE --------------------------
	.section	.nv.shared._ZN7cutlass13device_kernelINS_4gemm6kernel13GemmUniversalIN4cute5tupleIJiiiiEEENS1_10collective13CollectiveMmaINS1_37MainloopSm90TmaGmmaWarpSpecializedFP8ILi37ENS5_IJNS4_1CILi1EEESB_SB_EEENS1_32KernelTmaWarpSpecializedPingpongEEENS5_IJNSA_ILi64EEENSA_ILi128EEENSA_ILi32EEEEEENS_12float_e4m3_tENS5_IJlSB_lEEESJ_SK_NS4_8TiledMMAINS4_8MMA_AtomIJNS4_4SM904GMMA31MMA_64x128x32_F32E4M3E4M3_SS_TNILNSO_7ScaleInE1ELSQ_1EEEEEENS4_6LayoutISC_NS5_IJNSA_ILi0EEESU_SU_EEEEENS5_IJNS4_10UnderscoreESX_SX_EEEEENS4_13SM90_TMA_LOADENS4_14ComposedLayoutINS4_7SwizzleILi1ELi4ELi3EEENS4_18smem_ptr_flag_bitsILi8EEENST_INS5_IJNSA_ILi8EEESH_EEENS5_IJSH_SB_EEEEEEEvNS4_8identityES10_S1A_vS1B_EENS_8epilogue10collective6detail29Sm90TmaWarpSpecializedAdapterINS1E_15DefaultEpilogueISJ_SK_SK_NS1D_6thread17LinearCombinationISJ_Li1EffLNS1I_9ScaleType4KindE0ELNS_15FloatRoundStyleE2ESJ_EENS1_15EpilogueDefaultEEEEEvvEEEEvNT_6ParamsE,"aw",@nobits
	.sectionflags	@""
	.align	16
	.zero		1024


//--------------------- .nv.shared.reserved.0     --------------------------
	.section	.nv.shared.reserved.0,"aw",@nobits
	.weak		__nv_reservedSMEM_offset_0_alias
	.size		__nv_reservedSMEM_offset_0_alias, 0, 0
	.other		__nv_reservedSMEM_offset_0_alias,@"STO_CUDA_RESERVED_SHARED STV_DEFAULT"
__nv_reservedSMEM_offset_0_alias:
	.zero		0


//--------------------- .nv.global                --------------------------
	.section	.nv.global,"aw",@nobits
.nv.global:
	.type		_ZN40_INTERNAL_41724040_4_k_cu_b0a923e8_235914cute1_E,@object
	.size		_ZN40_INTERNAL_41724040_4_k_cu_b0a923e8_235914cute1_E,(_ZN40_INTERNAL_41724040_4_k_cu_b0a923e8_235914cuda3std3__45__cpo6cbeginE - _ZN40_INTERNAL_41724040_4_k_cu_b0a923e8_235914cute1_E)
_ZN40_INTERNAL_41724040_4_k_cu_b0a923e8_235914cute1_E:
	.zero		1
	.type		_ZN40_INTERNAL_41724040_4_k_cu_b0a923e8_235914cuda3std3__45__cpo6cbeginE,@object
	.size		_ZN40_INTERNAL_41724040_4_k_cu_b0a923e8_235914cuda3std3__45__cpo6cbeginE,(_ZN40_INTERNAL_41724040_4_k_cu_b0a923e8_235914cuda3std3__48in_placeE - _ZN40_INTERNAL_41724040_4_k_cu_b0a923e8_235914cuda3std3__45__cpo6cbeginE)
_ZN40_INTERNAL_41724040_4_k_cu_b0a923e8_235914cuda3std3__45__cpo6cbeginE:
	.zero		1
	.type		_ZN40_INTERNAL_41724040_4_k_cu_b0a923e8_235914cuda3std3__48in_placeE,@object
	.size		_ZN40_INTERNAL_41724040_4_k_cu_b0a923e8_235914cuda3std3__48in_placeE,(_ZN40_INTERNAL_41724040_4_k_cu_b0a923e8_235914cuda3std6ranges3__45__cpo9iter_moveE - _ZN40_INTERNAL_41724040_4_k_cu_b0a923e8_235914cuda3std3__48in_placeE)
_ZN40_INTERNAL_41724040_4_k_cu_b0a923e8_235914cuda3std3__48in_placeE:
	.zero		1
	.type		_ZN40_INTERNAL_41724040_4_k_cu_b0a923e8_235914cuda3std6ranges3__45__cpo9iter_moveE,@object
	.size		_ZN40_INTERNAL_41724040_4_k_cu_b0a923e8_235914cuda3std6ranges3__45__cpo9iter_moveE,(_ZN40_INTERNAL_41724040_4_k_cu_b0a923e8_235914cuda3std3__45__cpo5beginE - _ZN40_INTERNAL_41724040_4_k_cu_b0a923e8_235914cuda3std6ranges3__45__cpo9iter_moveE)
_ZN40_INTERNAL_41724040_4_k_cu_b0a923e8_235914cuda3std6ranges3__45__cpo9iter_moveE:
	.zero		1
	.type		_ZN40_INTERNAL_41724040_4_k_cu_b0a923e8_235914cuda3std3__45__cpo5beginE,@object
	.size		_ZN40_INTERNAL_41724040_4_k_cu_b0a923e8_235914cuda3std3__45__cpo5beginE,(_ZN40_INTERNAL_41724040_4_k_cu_b0a923e8_235914cuda3std3__442_GLOBAL__N__41724040_4_k_cu_b0a923e8_235916ignoreE - _ZN40_INTERNAL_41724040_4_k_cu_b0a923e8_235914cuda3std3__45__cpo5beginE)
_ZN40_INTERNAL_41724040_4_k_cu_b0a923e8_235914cuda3std3__45__cpo5beginE:
	.zero		1
	.type		_ZN40_INTERNAL_41724040_4_k_cu_b0a923e8_235914cuda3std3__442_GLOBAL__N__41724040_4_k_cu_b0a923e8_235916ignoreE,@object
	.size		_ZN40_INTERNAL_41724040_4_k_cu_b0a923e8_235914cuda3std3__442_GLOBAL__N__41724040_4_k_cu_b0a923e8_235916ignoreE,(_ZN40_INTERNAL_41724040_4_k_cu_b0a923e8_235914cute7productE - _ZN40_INTERNAL_41724040_4_k_cu_b0a923e8_235914cuda3std3__442_GLOBAL__N__41724040_4_k_cu_b0a923e8_235916ignoreE)
_ZN40_INTERNAL_41724040_4_k_cu_b0a923e8_235914cuda3std3__442_GLOBAL__N__41724040_4_k_cu_b0a923e8_235916ignoreE:
	.zero		1
	.type		_ZN40_INTERNAL_41724040_4_k_cu_b0a923e8_235914cute7productE,@object
	.size		_ZN40_INTERNAL_41724040_4_k_cu_b0a923e8_235914cute7productE,(_ZN40_INTERNAL_41724040_4_k_cu_b0a923e8_235914cuda3std3__45__cpo3endE - _ZN40_INTERNAL_41724040_4_k_cu_b0a923e8_235914cute7productE)
_ZN40_INTERNAL_41724040_4_k_cu_b0a923e8_235914cute7productE:
	.zero		1
	.type		_ZN40_INTERNAL_41724040_4_k_cu_b0a923e8_235914cuda3std3__45__cpo3endE,@object
	.size		_ZN40_INTERNAL_41724040_4_k_cu_b0a923e8_235914cuda3std3__45__cpo3endE,(_ZN40_INTERNAL_41724040_4_k_cu_b0a923e8_235914cuda3std3__419piecewise_constructE - _ZN40_INTERNAL_41724040_4_k_cu_b0a923e8_235914cuda3std3__45__cpo3endE)
_ZN40_INTERNAL_41724040_4_k_cu_b0a923e8_235914cuda3std3__45__cpo3endE:
	.zero		1
	.type		_ZN40_INTERNAL_41724040_4_k_cu_b0a923e8_235914cuda3std3__419piecewise_constructE,@object
	.size		_ZN40_INTERNAL_41724040_4_k_cu_b0a923e8_235914cuda3std3__419piecewise_constructE,(_ZN40_INTERNAL_41724040_4_k_cu_b0a923e8_235914cuda3std3__45__cpo4cendE - _ZN40_INTERNAL_41724040_4_k_cu_b0a923e8_235914cuda3std3__419piecewise_constructE)
_ZN40_INTERNAL_41724040_4_k_cu_b0a923e8_235914cuda3std3__419piecewise_constructE:
	.zero		1
	.type		_ZN40_INTERNAL_41724040_4_k_cu_b0a923e8_235914cuda3std3__45__cpo4cendE,@object
	.size		_ZN40_INTERNAL_41724040_4_k_cu_b0a923e8_235914cuda3std3__45__cpo4cendE,(_ZN40_INTERNAL_41724040_4_k_cu_b0a923e8_235914cuda3std6ranges3__45__cpo4swapE - _ZN40_INTERNAL_41724040_4_k_cu_b0a923e8_235914cuda3std3__45__cpo4cendE)
_ZN40_INTERNAL_41724040_4_k_cu_b0a923e8_235914cuda3std3__45__cpo4cendE:
	.zero		1
	.type		_ZN40_INTERNAL_41724040_4_k_cu_b0a923e8_235914cuda3std6ranges3__45__cpo4swapE,@object
	.size		_ZN40_INTERNAL_41724040_4_k_cu_b0a923e8_235914cuda3std6ranges3__45__cpo4swapE,(.L_7 - _ZN40_INTERNAL_41724040_4_k_cu_b0a923e8_235914cuda3std6ranges3__45__cpo4swapE)
_ZN40_INTERNAL_41724040_4_k_cu_b0a923e8_235914cuda3std6ranges3__45__cpo4swapE:
	.zero		1
.L_7:


//--------------------- .nv.constant0._ZN7cutlass13device_kernelINS_4gemm6kernel13GemmUniversalIN4cute5tupleIJiiiiEEENS1_10collective13CollectiveMmaINS1_37MainloopSm90TmaGmmaWarpSpecializedFP8ILi37ENS5_IJNS4_1CILi1EEESB_SB_EEENS1_32KernelTmaWarpSpecializedPingpongEEENS5_IJNSA_ILi64EEENSA_ILi128EEENSA_ILi32EEEEEENS_12float_e4m3_tENS5_IJlSB_lEEESJ_SK_NS4_8TiledMMAINS4_8MMA_AtomIJNS4_4SM904GMMA31MMA_64x128x32_F32E4M3E4M3_SS_TNILNSO_7ScaleInE1ELSQ_1EEEEEENS4_6LayoutISC_NS5_IJNSA_ILi0EEESU_SU_EEEEENS5_IJNS4_10UnderscoreESX_SX_EEEEENS4_13SM90_TMA_LOADENS4_14ComposedLayoutINS4_7SwizzleILi1ELi4ELi3EEENS4_18smem_ptr_flag_bitsILi8EEENST_INS5_IJNSA_ILi8EEESH_EEENS5_IJSH_SB_EEEEEEEvNS4_8identityES10_S1A_vS1B_EENS_8epilogue10collective6detail29Sm90TmaWarpSpecializedAdapterINS1E_15DefaultEpilogueISJ_SK_SK_NS1D_6thread17LinearCombinationISJ_Li1EffLNS1I_9ScaleType4KindE0ELNS_15FloatRoundStyleE2ESJ_EENS1_15EpilogueDefaultEEEEEvvEEEEvNT_6ParamsE --------------------------
	.section	.nv.constant0._ZN7cutlass13device_kernelINS_4gemm6kernel13GemmUniversalIN4cute5tupleIJiiiiEEENS1_10collective13CollectiveMmaINS1_37MainloopSm90TmaGmmaWarpSpecializedFP8ILi37ENS5_IJNS4_1CILi1EEESB_SB_EEENS1_32KernelTmaWarpSpecializedPingpongEEENS5_IJNSA_ILi64EEENSA_ILi128EEENSA_ILi32EEEEEENS_12float_e4m3_tENS5_IJlSB_lEEESJ_SK_NS4_8TiledMMAINS4_8MMA_AtomIJNS4_4SM904GMMA31MMA_64x128x32_F32E4M3E4M3_SS_TNILNSO_7ScaleInE1ELSQ_1EEEEEENS4_6LayoutISC_NS5_IJNSA_ILi0EEESU_SU_EEEEENS5_IJNS4_10UnderscoreESX_SX_EEEEENS4_13SM90_TMA_LOADENS4_14ComposedLayoutINS4_7SwizzleILi1ELi4ELi3EEENS4_18smem_ptr_flag_bitsILi8EEENST_INS5_IJNSA_ILi8EEESH_EEENS5_IJSH_SB_EEEEEEEvNS4_8identityES10_S1A_vS1B_EENS_8epilogue10collective6detail29Sm90TmaWarpSpecializedAdapterINS1E_15DefaultEpilogueISJ_SK_SK_NS1D_6thread17LinearCombinationISJ_Li1EffLNS1I_9ScaleType4KindE0ELNS_15FloatRoundStyleE2ESJ_EENS1_15EpilogueDefaultEEEEEvvEEEEvNT_6ParamsE,"a",@progbits
	.sectionflags	@""
	.align	4
.nv.constant0._ZN7cutlass13device_kernelINS_4gemm6kernel13GemmUniversalIN4cute5tupleIJiiiiEEENS1_10collective13CollectiveMmaINS1_37MainloopSm90TmaGmmaWarpSpecializedFP8ILi37ENS5_IJNS4_1CILi1EEESB_SB_EEENS1_32KernelTmaWarpSpecializedPingpongEEENS5_IJNSA_ILi64EEENSA_ILi128EEENSA_ILi32EEEEEENS_12float_e4m3_tENS5_IJlSB_lEEESJ_SK_NS4_8TiledMMAINS4_8MMA_AtomIJNS4_4SM904GMMA31MMA_64x128x32_F32E4M3E4M3_SS_TNILNSO_7ScaleInE1ELSQ_1EEEEEENS4_6LayoutISC_NS5_IJNSA_ILi0EEESU_SU_EEEEENS5_IJNS4_10UnderscoreESX_SX_EEEEENS4_13SM90_TMA_LOADENS4_14ComposedLayoutINS4_7SwizzleILi1ELi4ELi3EEENS4_18smem_ptr_flag_bitsILi8EEENST_INS5_IJNSA_ILi8EEESH_EEENS5_IJSH_SB_EEEEEEEvNS4_8identityES10_S1A_vS1B_EENS_8epilogue10collective6detail29Sm90TmaWarpSpecializedAdapterINS1E_15DefaultEpilogueISJ_SK_SK_NS1D_6thread17LinearCombinationISJ_Li1EffLNS1I_9ScaleType4KindE0ELNS_15FloatRoundStyleE2ESJ_EENS1_15EpilogueDefaultEEEEEvvEEEEvNT_6ParamsE:
	.zero		1664


//--------------------- SYMBOLS --------------------------

	.type		.nv.reservedSmem.offset0,@object
	.size		.nv.reservedSmem.offset0,0x4
